//
// Generated by NVIDIA NVVM Compiler
//
// Compiler Build ID: CL-36424714
// Cuda compilation tools, release 13.0, V13.0.88
// Based on NVVM 20.0.0
//

.version 9.0
.target sm_100
.address_size 64

.global .align 4 .b8 precalc_xorwow_matrix[102400];
.global .align 4 .b8 precalc_xorwow_offset_matrix[102400];
.global .align 4 .b8 mrg32k3aM1[2304];
.global .align 4 .b8 mrg32k3aM2[2304];
.global .align 4 .b8 mrg32k3aM1SubSeq[2016];
.global .align 4 .b8 mrg32k3aM2SubSeq[2016];
.global .align 4 .b8 mrg32k3aM1Seq[2304];
.global .align 4 .b8 mrg32k3aM2Seq[2304];
.const .align 8 .b8 __cr_lgamma_table[72];
.const .align 4 .f32 maxDistance = 0f7F7FFFFF;

.func  (.param .align 16 .b8 func_retval0[16]) _Z5shadeRK3RayR6SphereiP17curandStateXORWOW(
	.param .b64 _Z5shadeRK3RayR6SphereiP17curandStateXORWOW_param_0,
	.param .b64 _Z5shadeRK3RayR6SphereiP17curandStateXORWOW_param_1,
	.param .b32 _Z5shadeRK3RayR6SphereiP17curandStateXORWOW_param_2,
	.param .b64 _Z5shadeRK3RayR6SphereiP17curandStateXORWOW_param_3
)
{
	.local .align 4 .b8 	__local_depot0[24];
	.reg .b64 	%SP;
	.reg .b64 	%SPL;
	.reg .pred 	%p<16>;
	.reg .b32 	%r<94>;
	.reg .b32 	%f<206>;
	.reg .b64 	%rd<15>;

	mov.u64 	%SPL, __local_depot0;
	cvta.local.u64 	%SP, %SPL;
	ld.param.u64 	%rd2, [_Z5shadeRK3RayR6SphereiP17curandStateXORWOW_param_0];
	ld.param.u64 	%rd3, [_Z5shadeRK3RayR6SphereiP17curandStateXORWOW_param_1];
	ld.param.u32 	%r24, [_Z5shadeRK3RayR6SphereiP17curandStateXORWOW_param_2];
	cvta.to.local.u64 	%rd1, %rd3;
	setp.lt.s32 	%p1, %r24, 1;
	mov.b32 	%r93, 0;
	mov.f32 	%f203, 0f00000000;
	mov.f32 	%f204, %f203;
	mov.f32 	%f205, %f203;
	@%p1 bra 	$L__BB0_15;
	cvta.to.local.u64 	%rd5, %rd2;
	ld.const.f32 	%f1, [maxDistance];
	ld.local.f32 	%f2, [%rd5];
	ld.local.f32 	%f3, [%rd1];
	sub.f32 	%f93, %f2, %f3;
	ld.local.f32 	%f4, [%rd5+4];
	ld.local.f32 	%f5, [%rd1+4];
	sub.f32 	%f94, %f4, %f5;
	ld.local.f32 	%f6, [%rd5+8];
	ld.local.f32 	%f7, [%rd1+8];
	sub.f32 	%f95, %f6, %f7;
	ld.local.f32 	%f8, [%rd5+12];
	ld.local.f32 	%f9, [%rd5+16];
	mul.f32 	%f96, %f9, %f9;
	fma.rn.f32 	%f97, %f8, %f8, %f96;
	ld.local.f32 	%f10, [%rd5+20];
	fma.rn.f32 	%f11, %f10, %f10, %f97;
	mul.f32 	%f98, %f94, %f9;
	fma.rn.f32 	%f99, %f93, %f8, %f98;
	fma.rn.f32 	%f12, %f95, %f10, %f99;
	mul.f32 	%f100, %f94, %f94;
	fma.rn.f32 	%f101, %f93, %f93, %f100;
	fma.rn.f32 	%f102, %f95, %f95, %f101;
	ld.local.f32 	%f103, [%rd1+12];
	mul.f32 	%f104, %f103, %f103;
	sub.f32 	%f105, %f102, %f104;
	mul.f32 	%f106, %f12, %f12;
	mul.f32 	%f107, %f11, %f105;
	sub.f32 	%f13, %f106, %f107;
	setp.leu.f32 	%p2, %f13, 0f00000000;
	mov.b32 	%r85, 0;
	mov.f32 	%f179, 0f00000000;
	mov.f32 	%f178, %f1;
	mov.f32 	%f180, %f179;
	mov.f32 	%f181, %f179;
	mov.f32 	%f182, %f179;
	mov.f32 	%f183, %f179;
	mov.f32 	%f184, %f179;
	mov.f32 	%f185, %f179;
	mov.f32 	%f186, %f179;
	mov.f32 	%f187, %f179;
	@%p2 bra 	$L__BB0_6;
	neg.f32 	%f109, %f12;
	sqrt.rn.f32 	%f14, %f13;
	sub.f32 	%f110, %f109, %f14;
	div.rn.f32 	%f111, %f110, %f11;
	setp.leu.f32 	%p3, %f111, 0f00000000;
	setp.geu.f32 	%p4, %f111, %f1;
	mov.b32 	%r85, 0;
	mov.f32 	%f179, 0f00000000;
	or.pred  	%p5, %p3, %p4;
	mov.f32 	%f178, %f1;
	@%p5 bra 	$L__BB0_4;
	sqrt.rn.f32 	%f112, %f11;
	rcp.rn.f32 	%f113, %f112;
	mul.f32 	%f114, %f8, %f113;
	mul.f32 	%f115, %f113, %f9;
	mul.f32 	%f116, %f113, %f10;
	fma.rn.f32 	%f179, %f111, %f114, %f2;
	fma.rn.f32 	%f180, %f111, %f115, %f4;
	fma.rn.f32 	%f181, %f111, %f116, %f6;
	sub.f32 	%f182, %f179, %f3;
	sub.f32 	%f183, %f180, %f5;
	sub.f32 	%f184, %f181, %f7;
	cvta.to.local.u64 	%rd6, %rd3;
	ld.local.f32 	%f185, [%rd6+16];
	ld.local.f32 	%f186, [%rd6+20];
	ld.local.f32 	%f187, [%rd6+24];
	ld.local.u32 	%r85, [%rd6+28];
	mov.f32 	%f178, %f111;
$L__BB0_4:
	sub.f32 	%f117, %f14, %f12;
	div.rn.f32 	%f118, %f117, %f11;
	setp.leu.f32 	%p6, %f118, 0f00000000;
	setp.geu.f32 	%p7, %f118, %f178;
	or.pred  	%p8, %p6, %p7;
	@%p8 bra 	$L__BB0_6;
	sqrt.rn.f32 	%f119, %f11;
	rcp.rn.f32 	%f120, %f119;
	mul.f32 	%f121, %f8, %f120;
	mul.f32 	%f122, %f120, %f9;
	mul.f32 	%f123, %f120, %f10;
	fma.rn.f32 	%f179, %f118, %f121, %f2;
	fma.rn.f32 	%f180, %f118, %f122, %f4;
	fma.rn.f32 	%f181, %f118, %f123, %f6;
	sub.f32 	%f182, %f179, %f3;
	sub.f32 	%f183, %f180, %f5;
	sub.f32 	%f184, %f181, %f7;
	cvta.to.local.u64 	%rd7, %rd3;
	ld.local.f32 	%f185, [%rd7+16];
	ld.local.f32 	%f186, [%rd7+20];
	ld.local.f32 	%f187, [%rd7+24];
	ld.local.u32 	%r85, [%rd7+28];
	mov.f32 	%f178, %f118;
$L__BB0_6:
	setp.eq.f32 	%p9, %f9, 0f00000000;
	mov.f32 	%f188, 0fBF800000;
	@%p9 bra 	$L__BB0_8;
	sqrt.rn.f32 	%f125, %f11;
	mov.f32 	%f126, 0fBF800000;
	div.rn.f32 	%f127, %f126, %f125;
	mul.f32 	%f128, %f9, %f127;
	div.rn.f32 	%f188, %f4, %f128;
$L__BB0_8:
	setp.leu.f32 	%p10, %f188, 0f00000000;
	setp.geu.f32 	%p11, %f188, %f178;
	or.pred  	%p12, %p10, %p11;
	@%p12 bra 	$L__BB0_10;
	sqrt.rn.f32 	%f131, %f11;
	rcp.rn.f32 	%f132, %f131;
	mul.f32 	%f133, %f8, %f132;
	mul.f32 	%f134, %f132, %f9;
	mul.f32 	%f135, %f132, %f10;
	fma.rn.f32 	%f179, %f188, %f133, %f2;
	fma.rn.f32 	%f180, %f188, %f134, %f4;
	fma.rn.f32 	%f181, %f188, %f135, %f6;
	mov.b32 	%r85, 0;
	mov.f32 	%f183, 0f3F800000;
	mov.f32 	%f182, 0f00000000;
	mov.f32 	%f178, %f188;
	mov.f32 	%f184, %f182;
	mov.f32 	%f185, %f183;
	mov.f32 	%f186, %f183;
	mov.f32 	%f187, %f183;
$L__BB0_10:
	setp.geu.f32 	%p13, %f178, %f1;
	mov.b32 	%r93, 0;
	mov.f32 	%f205, 0f3F666666;
	mov.f32 	%f204, 0f3F59999A;
	mov.f32 	%f203, 0f3F2E147B;
	@%p13 bra 	$L__BB0_15;
	ld.param.u64 	%rd12, [_Z5shadeRK3RayR6SphereiP17curandStateXORWOW_param_3];
	mul.f32 	%f139, %f183, %f183;
	fma.rn.f32 	%f140, %f182, %f182, %f139;
	fma.rn.f32 	%f141, %f184, %f184, %f140;
	sqrt.rn.f32 	%f142, %f141;
	rcp.rn.f32 	%f143, %f142;
	mul.f32 	%f70, %f182, %f143;
	mul.f32 	%f71, %f183, %f143;
	mul.f32 	%f72, %f184, %f143;
	cvta.to.global.u64 	%rd8, %rd12;
	ld.global.v2.u32 	{%r30, %r31}, [%rd8];
	shr.u32 	%r32, %r31, 2;
	xor.b32  	%r33, %r32, %r31;
	ld.global.v2.u32 	{%r34, %r35}, [%rd8+8];
	ld.global.v2.u32 	{%r92, %r91}, [%rd8+16];
	shl.b32 	%r36, %r91, 4;
	shl.b32 	%r37, %r33, 1;
	xor.b32  	%r38, %r37, %r36;
	xor.b32  	%r39, %r38, %r33;
	xor.b32  	%r90, %r39, %r91;
	add.s32 	%r40, %r30, %r90;
	add.s32 	%r41, %r40, 362437;
	cvt.rn.f32.u32 	%f144, %r41;
	fma.rn.f32 	%f199, %f144, 0f2F800000, 0f2F000000;
	shr.u32 	%r42, %r34, 2;
	xor.b32  	%r43, %r42, %r34;
	shl.b32 	%r44, %r90, 4;
	shl.b32 	%r45, %r43, 1;
	xor.b32  	%r46, %r45, %r44;
	xor.b32  	%r47, %r46, %r43;
	xor.b32  	%r89, %r47, %r90;
	add.s32 	%r48, %r30, %r89;
	add.s32 	%r49, %r48, 724874;
	cvt.rn.f32.u32 	%f145, %r49;
	fma.rn.f32 	%f200, %f145, 0f2F800000, 0f2F000000;
	shr.u32 	%r50, %r35, 2;
	xor.b32  	%r51, %r50, %r35;
	st.global.v2.u32 	[%rd8+8], {%r91, %r90};
	shl.b32 	%r52, %r89, 4;
	shl.b32 	%r53, %r51, 1;
	xor.b32  	%r54, %r53, %r52;
	xor.b32  	%r55, %r54, %r51;
	xor.b32  	%r88, %r55, %r89;
	st.global.v2.u32 	[%rd8+16], {%r89, %r88};
	add.s32 	%r87, %r30, 1087311;
	st.global.v2.u32 	[%rd8], {%r87, %r92};
	add.s32 	%r56, %r88, %r87;
	cvt.rn.f32.u32 	%f146, %r56;
	fma.rn.f32 	%f201, %f146, 0f2F800000, 0f2F000000;
	mul.f32 	%f147, %f200, %f200;
	fma.rn.f32 	%f148, %f199, %f199, %f147;
	fma.rn.f32 	%f202, %f201, %f201, %f148;
	setp.leu.f32 	%p14, %f202, 0f3F800000;
	@%p14 bra 	$L__BB0_14;
$L__BB0_12:
	mov.u32 	%r14, %r89;
	mov.u32 	%r13, %r88;
	shr.u32 	%r57, %r92, 2;
	xor.b32  	%r58, %r57, %r92;
	shl.b32 	%r59, %r13, 4;
	shl.b32 	%r60, %r58, 1;
	xor.b32  	%r61, %r60, %r59;
	xor.b32  	%r62, %r61, %r58;
	xor.b32  	%r18, %r62, %r13;
	add.s32 	%r63, %r87, %r18;
	add.s32 	%r64, %r63, 362437;
	cvt.rn.f32.u32 	%f149, %r64;
	fma.rn.f32 	%f150, %f149, 0f2F800000, 0f2F000000;
	fma.rn.f32 	%f199, %f150, 0f40000000, 0fBF800000;
	shr.u32 	%r65, %r91, 2;
	xor.b32  	%r66, %r65, %r91;
	shl.b32 	%r67, %r18, 4;
	shl.b32 	%r68, %r66, 1;
	xor.b32  	%r69, %r68, %r67;
	xor.b32  	%r70, %r69, %r66;
	xor.b32  	%r89, %r70, %r18;
	add.s32 	%r71, %r87, %r89;
	add.s32 	%r72, %r71, 724874;
	cvt.rn.f32.u32 	%f151, %r72;
	fma.rn.f32 	%f152, %f151, 0f2F800000, 0f2F000000;
	fma.rn.f32 	%f200, %f152, 0f40000000, 0fBF800000;
	shr.u32 	%r73, %r90, 2;
	xor.b32  	%r74, %r73, %r90;
	shl.b32 	%r75, %r89, 4;
	shl.b32 	%r76, %r74, 1;
	xor.b32  	%r77, %r76, %r75;
	xor.b32  	%r78, %r77, %r74;
	xor.b32  	%r88, %r78, %r89;
	add.s32 	%r87, %r87, 1087311;
	add.s32 	%r79, %r88, %r87;
	cvt.rn.f32.u32 	%f153, %r79;
	fma.rn.f32 	%f154, %f153, 0f2F800000, 0f2F000000;
	fma.rn.f32 	%f201, %f154, 0f40000000, 0fBF800000;
	mul.f32 	%f155, %f200, %f200;
	fma.rn.f32 	%f156, %f199, %f199, %f155;
	fma.rn.f32 	%f202, %f201, %f201, %f156;
	setp.gt.f32 	%p15, %f202, 0f3F800000;
	mov.u32 	%r90, %r18;
	mov.u32 	%r91, %r13;
	mov.u32 	%r92, %r14;
	@%p15 bra 	$L__BB0_12;
	ld.param.u64 	%rd13, [_Z5shadeRK3RayR6SphereiP17curandStateXORWOW_param_3];
	cvta.to.global.u64 	%rd9, %rd13;
	st.global.v2.u32 	[%rd9+8], {%r13, %r18};
	st.global.v2.u32 	[%rd9+16], {%r89, %r88};
	st.global.v2.u32 	[%rd9], {%r87, %r14};
$L__BB0_14:
	ld.param.u64 	%rd14, [_Z5shadeRK3RayR6SphereiP17curandStateXORWOW_param_3];
	add.u64 	%rd10, %SP, 0;
	add.u64 	%rd11, %SPL, 0;
	sqrt.rn.f32 	%f157, %f202;
	rcp.rn.f32 	%f158, %f157;
	fma.rn.f32 	%f159, %f199, %f158, %f70;
	fma.rn.f32 	%f160, %f200, %f158, %f71;
	fma.rn.f32 	%f161, %f201, %f158, %f72;
	st.local.f32 	[%rd11], %f179;
	st.local.f32 	[%rd11+4], %f180;
	st.local.f32 	[%rd11+8], %f181;
	st.local.f32 	[%rd11+12], %f159;
	st.local.f32 	[%rd11+16], %f160;
	st.local.f32 	[%rd11+20], %f161;
	add.s32 	%r80, %r24, -1;
	{ // callseq 0, 0
	.param .b64 param0;
	st.param.b64 	[param0], %rd10;
	.param .b64 param1;
	st.param.b64 	[param1], %rd3;
	.param .b32 param2;
	st.param.b32 	[param2], %r80;
	.param .b64 param3;
	st.param.b64 	[param3], %rd14;
	.param .align 16 .b8 retval0[16];
	call.uni (retval0), 
	_Z5shadeRK3RayR6SphereiP17curandStateXORWOW, 
	(
	param0, 
	param1, 
	param2, 
	param3
	);
	ld.param.v2.f32 	{%f162, %f163}, [retval0];
	ld.param.f32 	%f164, [retval0+8];
	ld.param.b32 	%r81, [retval0+12];
	} // callseq 0
	fma.rn.f32 	%f203, %f162, 0f3F000000, %f185;
	fma.rn.f32 	%f204, %f163, 0f3F000000, %f186;
	fma.rn.f32 	%f205, %f164, 0f3F000000, %f187;
	add.s32 	%r83, %r85, %r81;
	add.s32 	%r93, %r83, 1;
$L__BB0_15:
	st.param.v2.f32 	[func_retval0], {%f203, %f204};
	st.param.f32 	[func_retval0+8], %f205;
	st.param.b32 	[func_retval0+12], %r93;
	ret;

}
	// .globl	_Z6renderP5ColorP17curandStateXORWOW6Cameraii
.visible .entry _Z6renderP5ColorP17curandStateXORWOW6Cameraii(
	.param .u64 .ptr .align 1 _Z6renderP5ColorP17curandStateXORWOW6Cameraii_param_0,
	.param .u64 .ptr .align 1 _Z6renderP5ColorP17curandStateXORWOW6Cameraii_param_1,
	.param .align 4 .b8 _Z6renderP5ColorP17curandStateXORWOW6Cameraii_param_2[16],
	.param .u32 _Z6renderP5ColorP17curandStateXORWOW6Cameraii_param_3,
	.param .u32 _Z6renderP5ColorP17curandStateXORWOW6Cameraii_param_4
)
{
	.local .align 4 .b8 	__local_depot1[56];
	.reg .b64 	%SP;
	.reg .b64 	%SPL;
	.reg .pred 	%p<13>;
	.reg .b32 	%r<101>;
	.reg .b32 	%f<189>;
	.reg .b64 	%rd<20>;

	mov.u64 	%SPL, __local_depot1;
	cvta.local.u64 	%SP, %SPL;
	ld.param.f32 	%f4, [_Z6renderP5ColorP17curandStateXORWOW6Cameraii_param_2+12];
	ld.param.f32 	%f3, [_Z6renderP5ColorP17curandStateXORWOW6Cameraii_param_2+8];
	ld.param.f32 	%f2, [_Z6renderP5ColorP17curandStateXORWOW6Cameraii_param_2+4];
	ld.param.f32 	%f1, [_Z6renderP5ColorP17curandStateXORWOW6Cameraii_param_2];
	ld.param.u64 	%rd3, [_Z6renderP5ColorP17curandStateXORWOW6Cameraii_param_0];
	ld.param.u64 	%rd4, [_Z6renderP5ColorP17curandStateXORWOW6Cameraii_param_1];
	ld.param.u32 	%r9, [_Z6renderP5ColorP17curandStateXORWOW6Cameraii_param_3];
	ld.param.u32 	%r10, [_Z6renderP5ColorP17curandStateXORWOW6Cameraii_param_4];
	mov.u32 	%r11, %tid.x;
	mov.u32 	%r12, %ctaid.x;
	mov.u32 	%r13, %ntid.x;
	mad.lo.s32 	%r1, %r12, %r13, %r11;
	mov.u32 	%r14, %tid.y;
	mov.u32 	%r15, %ctaid.y;
	mov.u32 	%r16, %ntid.y;
	mad.lo.s32 	%r17, %r15, %r16, %r14;
	setp.gt.s32 	%p1, %r1, 1279;
	setp.gt.u32 	%p2, %r17, 719;
	or.pred  	%p3, %p1, %p2;
	@%p3 bra 	$L__BB1_13;
	add.u64 	%rd5, %SP, 24;
	add.u64 	%rd6, %SPL, 24;
	add.u64 	%rd7, %SP, 0;
	add.u64 	%rd8, %SPL, 0;
	mad.lo.s32 	%r3, %r17, 1280, %r1;
	add.s32 	%r18, %r1, -640;
	cvt.rn.f32.s32 	%f5, %r18;
	div.rn.f32 	%f6, %f5, 0f44A00000;
	add.s32 	%r19, %r17, -360;
	cvt.rn.f32.s32 	%f7, %r19;
	div.rn.f32 	%f8, %f7, 0f44A00000;
	st.local.f32 	[%rd8], %f1;
	st.local.f32 	[%rd8+4], %f2;
	st.local.f32 	[%rd8+8], %f3;
	st.local.f32 	[%rd8+12], %f6;
	st.local.f32 	[%rd8+16], %f8;
	st.local.f32 	[%rd8+20], %f4;
	mov.b32 	%r20, 0;
	st.local.u32 	[%rd6], %r20;
	mov.b32 	%r21, 1065353216;
	st.local.u32 	[%rd6+4], %r21;
	mov.b32 	%r22, 1084227584;
	st.local.u32 	[%rd6+8], %r22;
	st.local.u32 	[%rd6+12], %r21;
	st.local.u32 	[%rd6+16], %r21;
	st.local.u32 	[%rd6+20], %r21;
	st.local.u32 	[%rd6+24], %r21;
	st.local.u32 	[%rd6+28], %r20;
	setp.lt.s32 	%p4, %r9, 1;
	@%p4 bra 	$L__BB1_13;
	mul.wide.s32 	%rd9, %r3, 48;
	add.s64 	%rd1, %rd4, %rd9;
	cvta.to.global.u64 	%rd10, %rd3;
	mul.wide.s32 	%rd11, %r3, 16;
	add.s64 	%rd2, %rd10, %rd11;
	and.b32  	%r4, %r9, 7;
	setp.lt.u32 	%p5, %r9, 8;
	@%p5 bra 	$L__BB1_5;
	and.b32  	%r23, %r9, 2147483640;
	neg.s32 	%r100, %r23;
$L__BB1_4:
	.pragma "nounroll";
	{ // callseq 1, 0
	.param .b64 param0;
	st.param.b64 	[param0], %rd7;
	.param .b64 param1;
	st.param.b64 	[param1], %rd5;
	.param .b32 param2;
	st.param.b32 	[param2], %r10;
	.param .b64 param3;
	st.param.b64 	[param3], %rd1;
	.param .align 16 .b8 retval0[16];
	call.uni (retval0), 
	_Z5shadeRK3RayR6SphereiP17curandStateXORWOW, 
	(
	param0, 
	param1, 
	param2, 
	param3
	);
	ld.param.v2.f32 	{%f9, %f10}, [retval0];
	ld.param.f32 	%f11, [retval0+8];
	ld.param.b32 	%r24, [retval0+12];
	} // callseq 1
	ld.global.f32 	%f15, [%rd2];
	add.f32 	%f16, %f15, %f9;
	st.global.f32 	[%rd2], %f16;
	ld.global.f32 	%f17, [%rd2+4];
	add.f32 	%f18, %f10, %f17;
	st.global.f32 	[%rd2+4], %f18;
	ld.global.f32 	%f19, [%rd2+8];
	add.f32 	%f20, %f11, %f19;
	st.global.f32 	[%rd2+8], %f20;
	ld.global.u32 	%r26, [%rd2+12];
	add.s32 	%r27, %r24, %r26;
	add.s32 	%r28, %r27, 1;
	st.global.u32 	[%rd2+12], %r28;
	{ // callseq 2, 0
	.param .b64 param0;
	st.param.b64 	[param0], %rd7;
	.param .b64 param1;
	st.param.b64 	[param1], %rd5;
	.param .b32 param2;
	st.param.b32 	[param2], %r10;
	.param .b64 param3;
	st.param.b64 	[param3], %rd1;
	.param .align 16 .b8 retval0[16];
	call.uni (retval0), 
	_Z5shadeRK3RayR6SphereiP17curandStateXORWOW, 
	(
	param0, 
	param1, 
	param2, 
	param3
	);
	ld.param.v2.f32 	{%f21, %f22}, [retval0];
	ld.param.f32 	%f23, [retval0+8];
	ld.param.b32 	%r29, [retval0+12];
	} // callseq 2
	ld.global.f32 	%f27, [%rd2];
	add.f32 	%f28, %f27, %f21;
	st.global.f32 	[%rd2], %f28;
	ld.global.f32 	%f29, [%rd2+4];
	add.f32 	%f30, %f22, %f29;
	st.global.f32 	[%rd2+4], %f30;
	ld.global.f32 	%f31, [%rd2+8];
	add.f32 	%f32, %f23, %f31;
	st.global.f32 	[%rd2+8], %f32;
	ld.global.u32 	%r31, [%rd2+12];
	add.s32 	%r32, %r29, %r31;
	add.s32 	%r33, %r32, 1;
	st.global.u32 	[%rd2+12], %r33;
	{ // callseq 3, 0
	.param .b64 param0;
	st.param.b64 	[param0], %rd7;
	.param .b64 param1;
	st.param.b64 	[param1], %rd5;
	.param .b32 param2;
	st.param.b32 	[param2], %r10;
	.param .b64 param3;
	st.param.b64 	[param3], %rd1;
	.param .align 16 .b8 retval0[16];
	call.uni (retval0), 
	_Z5shadeRK3RayR6SphereiP17curandStateXORWOW, 
	(
	param0, 
	param1, 
	param2, 
	param3
	);
	ld.param.v2.f32 	{%f33, %f34}, [retval0];
	ld.param.f32 	%f35, [retval0+8];
	ld.param.b32 	%r34, [retval0+12];
	} // callseq 3
	ld.global.f32 	%f39, [%rd2];
	add.f32 	%f40, %f39, %f33;
	st.global.f32 	[%rd2], %f40;
	ld.global.f32 	%f41, [%rd2+4];
	add.f32 	%f42, %f34, %f41;
	st.global.f32 	[%rd2+4], %f42;
	ld.global.f32 	%f43, [%rd2+8];
	add.f32 	%f44, %f35, %f43;
	st.global.f32 	[%rd2+8], %f44;
	ld.global.u32 	%r36, [%rd2+12];
	add.s32 	%r37, %r34, %r36;
	add.s32 	%r38, %r37, 1;
	st.global.u32 	[%rd2+12], %r38;
	{ // callseq 4, 0
	.param .b64 param0;
	st.param.b64 	[param0], %rd7;
	.param .b64 param1;
	st.param.b64 	[param1], %rd5;
	.param .b32 param2;
	st.param.b32 	[param2], %r10;
	.param .b64 param3;
	st.param.b64 	[param3], %rd1;
	.param .align 16 .b8 retval0[16];
	call.uni (retval0), 
	_Z5shadeRK3RayR6SphereiP17curandStateXORWOW, 
	(
	param0, 
	param1, 
	param2, 
	param3
	);
	ld.param.v2.f32 	{%f45, %f46}, [retval0];
	ld.param.f32 	%f47, [retval0+8];
	ld.param.b32 	%r39, [retval0+12];
	} // callseq 4
	ld.global.f32 	%f51, [%rd2];
	add.f32 	%f52, %f51, %f45;
	st.global.f32 	[%rd2], %f52;
	ld.global.f32 	%f53, [%rd2+4];
	add.f32 	%f54, %f46, %f53;
	st.global.f32 	[%rd2+4], %f54;
	ld.global.f32 	%f55, [%rd2+8];
	add.f32 	%f56, %f47, %f55;
	st.global.f32 	[%rd2+8], %f56;
	ld.global.u32 	%r41, [%rd2+12];
	add.s32 	%r42, %r39, %r41;
	add.s32 	%r43, %r42, 1;
	st.global.u32 	[%rd2+12], %r43;
	{ // callseq 5, 0
	.param .b64 param0;
	st.param.b64 	[param0], %rd7;
	.param .b64 param1;
	st.param.b64 	[param1], %rd5;
	.param .b32 param2;
	st.param.b32 	[param2], %r10;
	.param .b64 param3;
	st.param.b64 	[param3], %rd1;
	.param .align 16 .b8 retval0[16];
	call.uni (retval0), 
	_Z5shadeRK3RayR6SphereiP17curandStateXORWOW, 
	(
	param0, 
	param1, 
	param2, 
	param3
	);
	ld.param.v2.f32 	{%f57, %f58}, [retval0];
	ld.param.f32 	%f59, [retval0+8];
	ld.param.b32 	%r44, [retval0+12];
	} // callseq 5
	ld.global.f32 	%f63, [%rd2];
	add.f32 	%f64, %f63, %f57;
	st.global.f32 	[%rd2], %f64;
	ld.global.f32 	%f65, [%rd2+4];
	add.f32 	%f66, %f58, %f65;
	st.global.f32 	[%rd2+4], %f66;
	ld.global.f32 	%f67, [%rd2+8];
	add.f32 	%f68, %f59, %f67;
	st.global.f32 	[%rd2+8], %f68;
	ld.global.u32 	%r46, [%rd2+12];
	add.s32 	%r47, %r44, %r46;
	add.s32 	%r48, %r47, 1;
	st.global.u32 	[%rd2+12], %r48;
	{ // callseq 6, 0
	.param .b64 param0;
	st.param.b64 	[param0], %rd7;
	.param .b64 param1;
	st.param.b64 	[param1], %rd5;
	.param .b32 param2;
	st.param.b32 	[param2], %r10;
	.param .b64 param3;
	st.param.b64 	[param3], %rd1;
	.param .align 16 .b8 retval0[16];
	call.uni (retval0), 
	_Z5shadeRK3RayR6SphereiP17curandStateXORWOW, 
	(
	param0, 
	param1, 
	param2, 
	param3
	);
	ld.param.v2.f32 	{%f69, %f70}, [retval0];
	ld.param.f32 	%f71, [retval0+8];
	ld.param.b32 	%r49, [retval0+12];
	} // callseq 6
	ld.global.f32 	%f75, [%rd2];
	add.f32 	%f76, %f75, %f69;
	st.global.f32 	[%rd2], %f76;
	ld.global.f32 	%f77, [%rd2+4];
	add.f32 	%f78, %f70, %f77;
	st.global.f32 	[%rd2+4], %f78;
	ld.global.f32 	%f79, [%rd2+8];
	add.f32 	%f80, %f71, %f79;
	st.global.f32 	[%rd2+8], %f80;
	ld.global.u32 	%r51, [%rd2+12];
	add.s32 	%r52, %r49, %r51;
	add.s32 	%r53, %r52, 1;
	st.global.u32 	[%rd2+12], %r53;
	{ // callseq 7, 0
	.param .b64 param0;
	st.param.b64 	[param0], %rd7;
	.param .b64 param1;
	st.param.b64 	[param1], %rd5;
	.param .b32 param2;
	st.param.b32 	[param2], %r10;
	.param .b64 param3;
	st.param.b64 	[param3], %rd1;
	.param .align 16 .b8 retval0[16];
	call.uni (retval0), 
	_Z5shadeRK3RayR6SphereiP17curandStateXORWOW, 
	(
	param0, 
	param1, 
	param2, 
	param3
	);
	ld.param.v2.f32 	{%f81, %f82}, [retval0];
	ld.param.f32 	%f83, [retval0+8];
	ld.param.b32 	%r54, [retval0+12];
	} // callseq 7
	ld.global.f32 	%f87, [%rd2];
	add.f32 	%f88, %f87, %f81;
	st.global.f32 	[%rd2], %f88;
	ld.global.f32 	%f89, [%rd2+4];
	add.f32 	%f90, %f82, %f89;
	st.global.f32 	[%rd2+4], %f90;
	ld.global.f32 	%f91, [%rd2+8];
	add.f32 	%f92, %f83, %f91;
	st.global.f32 	[%rd2+8], %f92;
	ld.global.u32 	%r56, [%rd2+12];
	add.s32 	%r57, %r54, %r56;
	add.s32 	%r58, %r57, 1;
	st.global.u32 	[%rd2+12], %r58;
	{ // callseq 8, 0
	.param .b64 param0;
	st.param.b64 	[param0], %rd7;
	.param .b64 param1;
	st.param.b64 	[param1], %rd5;
	.param .b32 param2;
	st.param.b32 	[param2], %r10;
	.param .b64 param3;
	st.param.b64 	[param3], %rd1;
	.param .align 16 .b8 retval0[16];
	call.uni (retval0), 
	_Z5shadeRK3RayR6SphereiP17curandStateXORWOW, 
	(
	param0, 
	param1, 
	param2, 
	param3
	);
	ld.param.v2.f32 	{%f93, %f94}, [retval0];
	ld.param.f32 	%f95, [retval0+8];
	ld.param.b32 	%r59, [retval0+12];
	} // callseq 8
	ld.global.f32 	%f99, [%rd2];
	add.f32 	%f100, %f99, %f93;
	st.global.f32 	[%rd2], %f100;
	ld.global.f32 	%f101, [%rd2+4];
	add.f32 	%f102, %f94, %f101;
	st.global.f32 	[%rd2+4], %f102;
	ld.global.f32 	%f103, [%rd2+8];
	add.f32 	%f104, %f95, %f103;
	st.global.f32 	[%rd2+8], %f104;
	ld.global.u32 	%r61, [%rd2+12];
	add.s32 	%r62, %r59, %r61;
	add.s32 	%r63, %r62, 1;
	st.global.u32 	[%rd2+12], %r63;
	add.s32 	%r100, %r100, 8;
	setp.ne.s32 	%p6, %r100, 0;
	@%p6 bra 	$L__BB1_4;
$L__BB1_5:
	setp.eq.s32 	%p7, %r4, 0;
	@%p7 bra 	$L__BB1_13;
	and.b32  	%r8, %r9, 3;
	setp.lt.u32 	%p8, %r4, 4;
	@%p8 bra 	$L__BB1_8;
	{ // callseq 9, 0
	.param .b64 param0;
	st.param.b64 	[param0], %rd7;
	.param .b64 param1;
	st.param.b64 	[param1], %rd5;
	.param .b32 param2;
	st.param.b32 	[param2], %r10;
	.param .b64 param3;
	st.param.b64 	[param3], %rd1;
	.param .align 16 .b8 retval0[16];
	call.uni (retval0), 
	_Z5shadeRK3RayR6SphereiP17curandStateXORWOW, 
	(
	param0, 
	param1, 
	param2, 
	param3
	);
	ld.param.v2.f32 	{%f105, %f106}, [retval0];
	ld.param.f32 	%f107, [retval0+8];
	ld.param.b32 	%r64, [retval0+12];
	} // callseq 9
	ld.global.f32 	%f111, [%rd2];
	add.f32 	%f112, %f111, %f105;
	st.global.f32 	[%rd2], %f112;
	ld.global.f32 	%f113, [%rd2+4];
	add.f32 	%f114, %f106, %f113;
	st.global.f32 	[%rd2+4], %f114;
	ld.global.f32 	%f115, [%rd2+8];
	add.f32 	%f116, %f107, %f115;
	st.global.f32 	[%rd2+8], %f116;
	ld.global.u32 	%r66, [%rd2+12];
	add.s32 	%r67, %r64, %r66;
	add.s32 	%r68, %r67, 1;
	st.global.u32 	[%rd2+12], %r68;
	{ // callseq 10, 0
	.param .b64 param0;
	st.param.b64 	[param0], %rd7;
	.param .b64 param1;
	st.param.b64 	[param1], %rd5;
	.param .b32 param2;
	st.param.b32 	[param2], %r10;
	.param .b64 param3;
	st.param.b64 	[param3], %rd1;
	.param .align 16 .b8 retval0[16];
	call.uni (retval0), 
	_Z5shadeRK3RayR6SphereiP17curandStateXORWOW, 
	(
	param0, 
	param1, 
	param2, 
	param3
	);
	ld.param.v2.f32 	{%f117, %f118}, [retval0];
	ld.param.f32 	%f119, [retval0+8];
	ld.param.b32 	%r69, [retval0+12];
	} // callseq 10
	ld.global.f32 	%f123, [%rd2];
	add.f32 	%f124, %f123, %f117;
	st.global.f32 	[%rd2], %f124;
	ld.global.f32 	%f125, [%rd2+4];
	add.f32 	%f126, %f118, %f125;
	st.global.f32 	[%rd2+4], %f126;
	ld.global.f32 	%f127, [%rd2+8];
	add.f32 	%f128, %f119, %f127;
	st.global.f32 	[%rd2+8], %f128;
	ld.global.u32 	%r71, [%rd2+12];
	add.s32 	%r72, %r69, %r71;
	add.s32 	%r73, %r72, 1;
	st.global.u32 	[%rd2+12], %r73;
	{ // callseq 11, 0
	.param .b64 param0;
	st.param.b64 	[param0], %rd7;
	.param .b64 param1;
	st.param.b64 	[param1], %rd5;
	.param .b32 param2;
	st.param.b32 	[param2], %r10;
	.param .b64 param3;
	st.param.b64 	[param3], %rd1;
	.param .align 16 .b8 retval0[16];
	call.uni (retval0), 
	_Z5shadeRK3RayR6SphereiP17curandStateXORWOW, 
	(
	param0, 
	param1, 
	param2, 
	param3
	);
	ld.param.v2.f32 	{%f129, %f130}, [retval0];
	ld.param.f32 	%f131, [retval0+8];
	ld.param.b32 	%r74, [retval0+12];
	} // callseq 11
	ld.global.f32 	%f135, [%rd2];
	add.f32 	%f136, %f135, %f129;
	st.global.f32 	[%rd2], %f136;
	ld.global.f32 	%f137, [%rd2+4];
	add.f32 	%f138, %f130, %f137;
	st.global.f32 	[%rd2+4], %f138;
	ld.global.f32 	%f139, [%rd2+8];
	add.f32 	%f140, %f131, %f139;
	st.global.f32 	[%rd2+8], %f140;
	ld.global.u32 	%r76, [%rd2+12];
	add.s32 	%r77, %r74, %r76;
	add.s32 	%r78, %r77, 1;
	st.global.u32 	[%rd2+12], %r78;
	{ // callseq 12, 0
	.param .b64 param0;
	st.param.b64 	[param0], %rd7;
	.param .b64 param1;
	st.param.b64 	[param1], %rd5;
	.param .b32 param2;
	st.param.b32 	[param2], %r10;
	.param .b64 param3;
	st.param.b64 	[param3], %rd1;
	.param .align 16 .b8 retval0[16];
	call.uni (retval0), 
	_Z5shadeRK3RayR6SphereiP17curandStateXORWOW, 
	(
	param0, 
	param1, 
	param2, 
	param3
	);
	ld.param.v2.f32 	{%f141, %f142}, [retval0];
	ld.param.f32 	%f143, [retval0+8];
	ld.param.b32 	%r79, [retval0+12];
	} // callseq 12
	ld.global.f32 	%f147, [%rd2];
	add.f32 	%f148, %f147, %f141;
	st.global.f32 	[%rd2], %f148;
	ld.global.f32 	%f149, [%rd2+4];
	add.f32 	%f150, %f142, %f149;
	st.global.f32 	[%rd2+4], %f150;
	ld.global.f32 	%f151, [%rd2+8];
	add.f32 	%f152, %f143, %f151;
	st.global.f32 	[%rd2+8], %f152;
	ld.global.u32 	%r81, [%rd2+12];
	add.s32 	%r82, %r79, %r81;
	add.s32 	%r83, %r82, 1;
	st.global.u32 	[%rd2+12], %r83;
$L__BB1_8:
	setp.eq.s32 	%p9, %r8, 0;
	@%p9 bra 	$L__BB1_13;
	setp.eq.s32 	%p10, %r8, 1;
	@%p10 bra 	$L__BB1_11;
	{ // callseq 13, 0
	.param .b64 param0;
	st.param.b64 	[param0], %rd7;
	.param .b64 param1;
	st.param.b64 	[param1], %rd5;
	.param .b32 param2;
	st.param.b32 	[param2], %r10;
	.param .b64 param3;
	st.param.b64 	[param3], %rd1;
	.param .align 16 .b8 retval0[16];
	call.uni (retval0), 
	_Z5shadeRK3RayR6SphereiP17curandStateXORWOW, 
	(
	param0, 
	param1, 
	param2, 
	param3
	);
	ld.param.v2.f32 	{%f153, %f154}, [retval0];
	ld.param.f32 	%f155, [retval0+8];
	ld.param.b32 	%r84, [retval0+12];
	} // callseq 13
	ld.global.f32 	%f159, [%rd2];
	add.f32 	%f160, %f159, %f153;
	st.global.f32 	[%rd2], %f160;
	ld.global.f32 	%f161, [%rd2+4];
	add.f32 	%f162, %f154, %f161;
	st.global.f32 	[%rd2+4], %f162;
	ld.global.f32 	%f163, [%rd2+8];
	add.f32 	%f164, %f155, %f163;
	st.global.f32 	[%rd2+8], %f164;
	ld.global.u32 	%r86, [%rd2+12];
	add.s32 	%r87, %r84, %r86;
	add.s32 	%r88, %r87, 1;
	st.global.u32 	[%rd2+12], %r88;
	{ // callseq 14, 0
	.param .b64 param0;
	st.param.b64 	[param0], %rd7;
	.param .b64 param1;
	st.param.b64 	[param1], %rd5;
	.param .b32 param2;
	st.param.b32 	[param2], %r10;
	.param .b64 param3;
	st.param.b64 	[param3], %rd1;
	.param .align 16 .b8 retval0[16];
	call.uni (retval0), 
	_Z5shadeRK3RayR6SphereiP17curandStateXORWOW, 
	(
	param0, 
	param1, 
	param2, 
	param3
	);
	ld.param.v2.f32 	{%f165, %f166}, [retval0];
	ld.param.f32 	%f167, [retval0+8];
	ld.param.b32 	%r89, [retval0+12];
	} // callseq 14
	ld.global.f32 	%f171, [%rd2];
	add.f32 	%f172, %f171, %f165;
	st.global.f32 	[%rd2], %f172;
	ld.global.f32 	%f173, [%rd2+4];
	add.f32 	%f174, %f166, %f173;
	st.global.f32 	[%rd2+4], %f174;
	ld.global.f32 	%f175, [%rd2+8];
	add.f32 	%f176, %f167, %f175;
	st.global.f32 	[%rd2+8], %f176;
	ld.global.u32 	%r91, [%rd2+12];
	add.s32 	%r92, %r89, %r91;
	add.s32 	%r93, %r92, 1;
	st.global.u32 	[%rd2+12], %r93;
$L__BB1_11:
	and.b32  	%r94, %r9, 1;
	setp.eq.b32 	%p11, %r94, 1;
	not.pred 	%p12, %p11;
	@%p12 bra 	$L__BB1_13;
	{ // callseq 15, 0
	.param .b64 param0;
	st.param.b64 	[param0], %rd7;
	.param .b64 param1;
	st.param.b64 	[param1], %rd5;
	.param .b32 param2;
	st.param.b32 	[param2], %r10;
	.param .b64 param3;
	st.param.b64 	[param3], %rd1;
	.param .align 16 .b8 retval0[16];
	call.uni (retval0), 
	_Z5shadeRK3RayR6SphereiP17curandStateXORWOW, 
	(
	param0, 
	param1, 
	param2, 
	param3
	);
	ld.param.v2.f32 	{%f177, %f178}, [retval0];
	ld.param.f32 	%f179, [retval0+8];
	ld.param.b32 	%r95, [retval0+12];
	} // callseq 15
	ld.global.f32 	%f183, [%rd2];
	add.f32 	%f184, %f183, %f177;
	st.global.f32 	[%rd2], %f184;
	ld.global.f32 	%f185, [%rd2+4];
	add.f32 	%f186, %f178, %f185;
	st.global.f32 	[%rd2+4], %f186;
	ld.global.f32 	%f187, [%rd2+8];
	add.f32 	%f188, %f179, %f187;
	st.global.f32 	[%rd2+8], %f188;
	ld.global.u32 	%r97, [%rd2+12];
	add.s32 	%r98, %r95, %r97;
	add.s32 	%r99, %r98, 1;
	st.global.u32 	[%rd2+12], %r99;
$L__BB1_13:
	ret;

}
	// .globl	_Z10randomInitiiP17curandStateXORWOW
.visible .entry _Z10randomInitiiP17curandStateXORWOW(
	.param .u32 _Z10randomInitiiP17curandStateXORWOW_param_0,
	.param .u32 _Z10randomInitiiP17curandStateXORWOW_param_1,
	.param .u64 .ptr .align 1 _Z10randomInitiiP17curandStateXORWOW_param_2
)
{
	.reg .pred 	%p<27>;
	.reg .b32 	%r<415>;
	.reg .b64 	%rd<18>;

	ld.param.u32 	%r184, [_Z10randomInitiiP17curandStateXORWOW_param_0];
	ld.param.u32 	%r185, [_Z10randomInitiiP17curandStateXORWOW_param_1];
	ld.param.u64 	%rd8, [_Z10randomInitiiP17curandStateXORWOW_param_2];
	mov.u32 	%r187, %tid.x;
	mov.u32 	%r188, %ctaid.x;
	mov.u32 	%r189, %ntid.x;
	mad.lo.s32 	%r1, %r188, %r189, %r187;
	mov.u32 	%r190, %tid.y;
	mov.u32 	%r191, %ctaid.y;
	mov.u32 	%r192, %ntid.y;
	mad.lo.s32 	%r193, %r191, %r192, %r190;
	setp.ge.s32 	%p1, %r1, %r184;
	setp.ge.s32 	%p2, %r193, %r185;
	or.pred  	%p3, %p1, %p2;
	@%p3 bra 	$L__BB2_44;
	cvta.to.global.u64 	%rd9, %rd8;
	mad.lo.s32 	%r194, %r193, %r184, %r1;
	cvt.s64.s32 	%rd17, %r194;
	mul.wide.s32 	%rd10, %r194, 48;
	add.s64 	%rd2, %rd9, %rd10;
	mov.b32 	%r195, 1478573778;
	mov.b32 	%r196, 716983765;
	st.global.v2.u32 	[%rd2], {%r196, %r195};
	mov.b32 	%r197, -123459836;
	mov.b32 	%r198, 1163863128;
	st.global.v2.u32 	[%rd2+8], {%r198, %r197};
	mov.b32 	%r199, 1360900310;
	mov.b32 	%r200, -589760388;
	st.global.v2.u32 	[%rd2+16], {%r200, %r199};
	setp.eq.s32 	%p4, %r194, 0;
	@%p4 bra 	$L__BB2_43;
	mov.b32 	%r321, 0;
	mov.u64 	%rd12, precalc_xorwow_matrix;
$L__BB2_3:
	and.b64  	%rd4, %rd17, 3;
	setp.eq.s64 	%p5, %rd4, 0;
	@%p5 bra 	$L__BB2_42;
	mul.wide.u32 	%rd11, %r321, 3200;
	add.s64 	%rd5, %rd12, %rd11;
	cvt.u32.u64 	%r4, %rd4;
	mov.b32 	%r322, 0;
$L__BB2_5:
	mov.b32 	%r335, 0;
	mov.u32 	%r336, %r335;
	mov.u32 	%r337, %r335;
	mov.u32 	%r338, %r335;
	mov.u32 	%r339, %r335;
	mov.u32 	%r328, %r335;
$L__BB2_6:
	mul.wide.u32 	%rd13, %r328, 4;
	add.s64 	%rd14, %rd2, %rd13;
	ld.global.u32 	%r12, [%rd14+4];
	shl.b32 	%r13, %r328, 5;
	mov.b32 	%r334, 0;
$L__BB2_7:
	.pragma "nounroll";
	shr.u32 	%r205, %r12, %r334;
	and.b32  	%r206, %r205, 1;
	setp.eq.b32 	%p6, %r206, 1;
	not.pred 	%p7, %p6;
	add.s32 	%r207, %r13, %r334;
	mul.lo.s32 	%r208, %r207, 5;
	mul.wide.u32 	%rd15, %r208, 4;
	add.s64 	%rd6, %rd5, %rd15;
	@%p7 bra 	$L__BB2_9;
	ld.global.u32 	%r209, [%rd6];
	xor.b32  	%r339, %r339, %r209;
	ld.global.u32 	%r210, [%rd6+4];
	xor.b32  	%r338, %r338, %r210;
	ld.global.u32 	%r211, [%rd6+8];
	xor.b32  	%r337, %r337, %r211;
	ld.global.u32 	%r212, [%rd6+12];
	xor.b32  	%r336, %r336, %r212;
	ld.global.u32 	%r213, [%rd6+16];
	xor.b32  	%r335, %r335, %r213;
$L__BB2_9:
	and.b32  	%r215, %r205, 2;
	setp.eq.s32 	%p8, %r215, 0;
	@%p8 bra 	$L__BB2_11;
	ld.global.u32 	%r216, [%rd6+20];
	xor.b32  	%r339, %r339, %r216;
	ld.global.u32 	%r217, [%rd6+24];
	xor.b32  	%r338, %r338, %r217;
	ld.global.u32 	%r218, [%rd6+28];
	xor.b32  	%r337, %r337, %r218;
	ld.global.u32 	%r219, [%rd6+32];
	xor.b32  	%r336, %r336, %r219;
	ld.global.u32 	%r220, [%rd6+36];
	xor.b32  	%r335, %r335, %r220;
$L__BB2_11:
	and.b32  	%r222, %r205, 4;
	setp.eq.s32 	%p9, %r222, 0;
	@%p9 bra 	$L__BB2_13;
	ld.global.u32 	%r223, [%rd6+40];
	xor.b32  	%r339, %r339, %r223;
	ld.global.u32 	%r224, [%rd6+44];
	xor.b32  	%r338, %r338, %r224;
	ld.global.u32 	%r225, [%rd6+48];
	xor.b32  	%r337, %r337, %r225;
	ld.global.u32 	%r226, [%rd6+52];
	xor.b32  	%r336, %r336, %r226;
	ld.global.u32 	%r227, [%rd6+56];
	xor.b32  	%r335, %r335, %r227;
$L__BB2_13:
	and.b32  	%r229, %r205, 8;
	setp.eq.s32 	%p10, %r229, 0;
	@%p10 bra 	$L__BB2_15;
	ld.global.u32 	%r230, [%rd6+60];
	xor.b32  	%r339, %r339, %r230;
	ld.global.u32 	%r231, [%rd6+64];
	xor.b32  	%r338, %r338, %r231;
	ld.global.u32 	%r232, [%rd6+68];
	xor.b32  	%r337, %r337, %r232;
	ld.global.u32 	%r233, [%rd6+72];
	xor.b32  	%r336, %r336, %r233;
	ld.global.u32 	%r234, [%rd6+76];
	xor.b32  	%r335, %r335, %r234;
$L__BB2_15:
	and.b32  	%r236, %r205, 16;
	setp.eq.s32 	%p11, %r236, 0;
	@%p11 bra 	$L__BB2_17;
	ld.global.u32 	%r237, [%rd6+80];
	xor.b32  	%r339, %r339, %r237;
	ld.global.u32 	%r238, [%rd6+84];
	xor.b32  	%r338, %r338, %r238;
	ld.global.u32 	%r239, [%rd6+88];
	xor.b32  	%r337, %r337, %r239;
	ld.global.u32 	%r240, [%rd6+92];
	xor.b32  	%r336, %r336, %r240;
	ld.global.u32 	%r241, [%rd6+96];
	xor.b32  	%r335, %r335, %r241;
$L__BB2_17:
	and.b32  	%r243, %r205, 32;
	setp.eq.s32 	%p12, %r243, 0;
	@%p12 bra 	$L__BB2_19;
	ld.global.u32 	%r244, [%rd6+100];
	xor.b32  	%r339, %r339, %r244;
	ld.global.u32 	%r245, [%rd6+104];
	xor.b32  	%r338, %r338, %r245;
	ld.global.u32 	%r246, [%rd6+108];
	xor.b32  	%r337, %r337, %r246;
	ld.global.u32 	%r247, [%rd6+112];
	xor.b32  	%r336, %r336, %r247;
	ld.global.u32 	%r248, [%rd6+116];
	xor.b32  	%r335, %r335, %r248;
$L__BB2_19:
	and.b32  	%r250, %r205, 64;
	setp.eq.s32 	%p13, %r250, 0;
	@%p13 bra 	$L__BB2_21;
	ld.global.u32 	%r251, [%rd6+120];
	xor.b32  	%r339, %r339, %r251;
	ld.global.u32 	%r252, [%rd6+124];
	xor.b32  	%r338, %r338, %r252;
	ld.global.u32 	%r253, [%rd6+128];
	xor.b32  	%r337, %r337, %r253;
	ld.global.u32 	%r254, [%rd6+132];
	xor.b32  	%r336, %r336, %r254;
	ld.global.u32 	%r255, [%rd6+136];
	xor.b32  	%r335, %r335, %r255;
$L__BB2_21:
	and.b32  	%r257, %r205, 128;
	setp.eq.s32 	%p14, %r257, 0;
	@%p14 bra 	$L__BB2_23;
	ld.global.u32 	%r258, [%rd6+140];
	xor.b32  	%r339, %r339, %r258;
	ld.global.u32 	%r259, [%rd6+144];
	xor.b32  	%r338, %r338, %r259;
	ld.global.u32 	%r260, [%rd6+148];
	xor.b32  	%r337, %r337, %r260;
	ld.global.u32 	%r261, [%rd6+152];
	xor.b32  	%r336, %r336, %r261;
	ld.global.u32 	%r262, [%rd6+156];
	xor.b32  	%r335, %r335, %r262;
$L__BB2_23:
	and.b32  	%r264, %r205, 256;
	setp.eq.s32 	%p15, %r264, 0;
	@%p15 bra 	$L__BB2_25;
	ld.global.u32 	%r265, [%rd6+160];
	xor.b32  	%r339, %r339, %r265;
	ld.global.u32 	%r266, [%rd6+164];
	xor.b32  	%r338, %r338, %r266;
	ld.global.u32 	%r267, [%rd6+168];
	xor.b32  	%r337, %r337, %r267;
	ld.global.u32 	%r268, [%rd6+172];
	xor.b32  	%r336, %r336, %r268;
	ld.global.u32 	%r269, [%rd6+176];
	xor.b32  	%r335, %r335, %r269;
$L__BB2_25:
	and.b32  	%r271, %r205, 512;
	setp.eq.s32 	%p16, %r271, 0;
	@%p16 bra 	$L__BB2_27;
	ld.global.u32 	%r272, [%rd6+180];
	xor.b32  	%r339, %r339, %r272;
	ld.global.u32 	%r273, [%rd6+184];
	xor.b32  	%r338, %r338, %r273;
	ld.global.u32 	%r274, [%rd6+188];
	xor.b32  	%r337, %r337, %r274;
	ld.global.u32 	%r275, [%rd6+192];
	xor.b32  	%r336, %r336, %r275;
	ld.global.u32 	%r276, [%rd6+196];
	xor.b32  	%r335, %r335, %r276;
$L__BB2_27:
	and.b32  	%r278, %r205, 1024;
	setp.eq.s32 	%p17, %r278, 0;
	@%p17 bra 	$L__BB2_29;
	ld.global.u32 	%r279, [%rd6+200];
	xor.b32  	%r339, %r339, %r279;
	ld.global.u32 	%r280, [%rd6+204];
	xor.b32  	%r338, %r338, %r280;
	ld.global.u32 	%r281, [%rd6+208];
	xor.b32  	%r337, %r337, %r281;
	ld.global.u32 	%r282, [%rd6+212];
	xor.b32  	%r336, %r336, %r282;
	ld.global.u32 	%r283, [%rd6+216];
	xor.b32  	%r335, %r335, %r283;
$L__BB2_29:
	and.b32  	%r285, %r205, 2048;
	setp.eq.s32 	%p18, %r285, 0;
	@%p18 bra 	$L__BB2_31;
	ld.global.u32 	%r286, [%rd6+220];
	xor.b32  	%r339, %r339, %r286;
	ld.global.u32 	%r287, [%rd6+224];
	xor.b32  	%r338, %r338, %r287;
	ld.global.u32 	%r288, [%rd6+228];
	xor.b32  	%r337, %r337, %r288;
	ld.global.u32 	%r289, [%rd6+232];
	xor.b32  	%r336, %r336, %r289;
	ld.global.u32 	%r290, [%rd6+236];
	xor.b32  	%r335, %r335, %r290;
$L__BB2_31:
	and.b32  	%r292, %r205, 4096;
	setp.eq.s32 	%p19, %r292, 0;
	@%p19 bra 	$L__BB2_33;
	ld.global.u32 	%r293, [%rd6+240];
	xor.b32  	%r339, %r339, %r293;
	ld.global.u32 	%r294, [%rd6+244];
	xor.b32  	%r338, %r338, %r294;
	ld.global.u32 	%r295, [%rd6+248];
	xor.b32  	%r337, %r337, %r295;
	ld.global.u32 	%r296, [%rd6+252];
	xor.b32  	%r336, %r336, %r296;
	ld.global.u32 	%r297, [%rd6+256];
	xor.b32  	%r335, %r335, %r297;
$L__BB2_33:
	and.b32  	%r299, %r205, 8192;
	setp.eq.s32 	%p20, %r299, 0;
	@%p20 bra 	$L__BB2_35;
	ld.global.u32 	%r300, [%rd6+260];
	xor.b32  	%r339, %r339, %r300;
	ld.global.u32 	%r301, [%rd6+264];
	xor.b32  	%r338, %r338, %r301;
	ld.global.u32 	%r302, [%rd6+268];
	xor.b32  	%r337, %r337, %r302;
	ld.global.u32 	%r303, [%rd6+272];
	xor.b32  	%r336, %r336, %r303;
	ld.global.u32 	%r304, [%rd6+276];
	xor.b32  	%r335, %r335, %r304;
$L__BB2_35:
	and.b32  	%r306, %r205, 16384;
	setp.eq.s32 	%p21, %r306, 0;
	@%p21 bra 	$L__BB2_37;
	ld.global.u32 	%r307, [%rd6+280];
	xor.b32  	%r339, %r339, %r307;
	ld.global.u32 	%r308, [%rd6+284];
	xor.b32  	%r338, %r338, %r308;
	ld.global.u32 	%r309, [%rd6+288];
	xor.b32  	%r337, %r337, %r309;
	ld.global.u32 	%r310, [%rd6+292];
	xor.b32  	%r336, %r336, %r310;
	ld.global.u32 	%r311, [%rd6+296];
	xor.b32  	%r335, %r335, %r311;
$L__BB2_37:
	and.b32  	%r313, %r205, 32768;
	setp.eq.s32 	%p22, %r313, 0;
	@%p22 bra 	$L__BB2_39;
	ld.global.u32 	%r314, [%rd6+300];
	xor.b32  	%r339, %r339, %r314;
	ld.global.u32 	%r315, [%rd6+304];
	xor.b32  	%r338, %r338, %r315;
	ld.global.u32 	%r316, [%rd6+308];
	xor.b32  	%r337, %r337, %r316;
	ld.global.u32 	%r317, [%rd6+312];
	xor.b32  	%r336, %r336, %r317;
	ld.global.u32 	%r318, [%rd6+316];
	xor.b32  	%r335, %r335, %r318;
$L__BB2_39:
	add.s32 	%r334, %r334, 16;
	setp.ne.s32 	%p23, %r334, 32;
	@%p23 bra 	$L__BB2_7;
	mad.lo.s32 	%r319, %r328, -31, %r13;
	add.s32 	%r328, %r319, 1;
	setp.ne.s32 	%p24, %r328, 5;
	@%p24 bra 	$L__BB2_6;
	st.global.u32 	[%rd2+4], %r339;
	st.global.u32 	[%rd2+8], %r338;
	st.global.u32 	[%rd2+12], %r337;
	st.global.u32 	[%rd2+16], %r336;
	st.global.u32 	[%rd2+20], %r335;
	add.s32 	%r322, %r322, 1;
	setp.lt.u32 	%p25, %r322, %r4;
	@%p25 bra 	$L__BB2_5;
$L__BB2_42:
	shr.u64 	%rd7, %rd17, 2;
	add.s32 	%r321, %r321, 1;
	setp.gt.u64 	%p26, %rd17, 3;
	mov.u64 	%rd17, %rd7;
	@%p26 bra 	$L__BB2_3;
$L__BB2_43:
	mov.b32 	%r320, 0;
	st.global.v2.u32 	[%rd2+24], {%r320, %r320};
	st.global.u32 	[%rd2+32], %r320;
	mov.b64 	%rd16, 0;
	st.global.u64 	[%rd2+40], %rd16;
$L__BB2_44:
	ret;

}
	// .globl	_Z12processImageP5Colori
.visible .entry _Z12processImageP5Colori(
	.param .u64 .ptr .align 1 _Z12processImageP5Colori_param_0,
	.param .u32 _Z12processImageP5Colori_param_1
)
{
	.reg .pred 	%p<10>;
	.reg .b32 	%r<19>;
	.reg .b32 	%f<17>;
	.reg .b64 	%rd<5>;

	ld.param.u64 	%rd2, [_Z12processImageP5Colori_param_0];
	mov.u32 	%r3, %tid.x;
	mov.u32 	%r4, %ctaid.x;
	mov.u32 	%r5, %ntid.x;
	mad.lo.s32 	%r1, %r4, %r5, %r3;
	mov.u32 	%r6, %tid.y;
	mov.u32 	%r7, %ctaid.y;
	mov.u32 	%r8, %ntid.y;
	mad.lo.s32 	%r9, %r7, %r8, %r6;
	setp.gt.s32 	%p1, %r1, 1279;
	setp.gt.u32 	%p2, %r9, 719;
	or.pred  	%p3, %p1, %p2;
	@%p3 bra 	$L__BB3_13;
	cvta.to.global.u64 	%rd3, %rd2;
	mad.lo.s32 	%r10, %r9, 1280, %r1;
	mul.wide.s32 	%rd4, %r10, 16;
	add.s64 	%rd1, %rd3, %rd4;
	ld.global.f32 	%f7, [%rd1];
	ld.global.u32 	%r11, [%rd1+12];
	cvt.rn.f32.s32 	%f8, %r11;
	div.rn.f32 	%f14, %f7, %f8;
	ld.global.f32 	%f9, [%rd1+4];
	div.rn.f32 	%f15, %f9, %f8;
	ld.global.f32 	%f10, [%rd1+8];
	div.rn.f32 	%f16, %f10, %f8;
	st.global.f32 	[%rd1], %f14;
	st.global.f32 	[%rd1+4], %f15;
	st.global.f32 	[%rd1+8], %f16;
	mov.b32 	%r12, 0;
	st.global.u32 	[%rd1+12], %r12;
	setp.geu.f32 	%p4, %f14, 0f00000000;
	@%p4 bra 	$L__BB3_3;
	mov.b32 	%r13, 0;
	st.global.u32 	[%rd1], %r13;
	mov.f32 	%f14, 0f00000000;
$L__BB3_3:
	setp.geu.f32 	%p5, %f15, 0f00000000;
	@%p5 bra 	$L__BB3_5;
	mov.b32 	%r14, 0;
	st.global.u32 	[%rd1+4], %r14;
	mov.f32 	%f15, 0f00000000;
$L__BB3_5:
	setp.geu.f32 	%p6, %f16, 0f00000000;
	@%p6 bra 	$L__BB3_7;
	mov.b32 	%r15, 0;
	st.global.u32 	[%rd1+8], %r15;
	mov.f32 	%f16, 0f00000000;
$L__BB3_7:
	setp.leu.f32 	%p7, %f14, 0f3F800000;
	@%p7 bra 	$L__BB3_9;
	mov.b32 	%r16, 1065353216;
	st.global.u32 	[%rd1], %r16;
$L__BB3_9:
	setp.leu.f32 	%p8, %f15, 0f3F800000;
	@%p8 bra 	$L__BB3_11;
	mov.b32 	%r17, 1065353216;
	st.global.u32 	[%rd1+4], %r17;
$L__BB3_11:
	setp.leu.f32 	%p9, %f16, 0f3F800000;
	@%p9 bra 	$L__BB3_13;
	mov.b32 	%r18, 1065353216;
	st.global.u32 	[%rd1+8], %r18;
$L__BB3_13:
	ret;

}


// ===== COMPILED SASS (sm_100) =====

	.target	sm_100

	.elftype	@"ET_EXEC"


//--------------------- .note.nv.tkinfo           --------------------------
	.section	.note.nv.tkinfo,"",@"SHT_NOTE"
	.sectionflags	@"SHF_NOTE_NV_TKINFO"
	.tkinfo
        /*0018*/ 	.word	0x00000002
        /*0030*/ 	.string	""
        /*0030*/ 	.string	"ptxas"
        /*0030*/ 	.string	"Cuda compilation tools, release 13.0, V13.0.88"
        /*0030*/ 	.string	"Build cuda_13.0.r13.0/compiler.36424714_0"
        /*0030*/ 	.string	"-arch sm_100 -m 64 "



//--------------------- .note.nv.cuinfo           --------------------------
	.section	.note.nv.cuinfo,"",@"SHT_NOTE"
	.sectionflags	@"SHF_NOTE_NV_CUINFO"
        /*0018*/ 	.short	0x0002
        /*001a*/ 	.short	0x0064
        /*001c*/ 	.short	0x0082
	.zero		2


//--------------------- .nv.info                  --------------------------
	.section	.nv.info,"",@"SHT_CUDA_INFO"
	.align	4


	//----- nvinfo : EIATTR_REGCOUNT
	.align		4
        /*0000*/ 	.byte	0x04, 0x2f
        /*0002*/ 	.short	(.L_11 - .L_10)
	.align		4
.L_10:
        /*0004*/ 	.word	index@(_Z6renderP5ColorP17curandStateXORWOW6Cameraii)
        /*0008*/ 	.word	0x0000004a


	//----- nvinfo : EIATTR_FRAME_SIZE
	.align		4
.L_11:
        /*000c*/ 	.byte	0x04, 0x11
        /*000e*/ 	.short	(.L_13 - .L_12)
	.align		4
.L_12:
        /*0010*/ 	.word	index@($__internal_3_$__cuda_sm3x_div_rn_noftz_f32_slowpath)
        /*0014*/ 	.word	0x00000038


	//----- nvinfo : EIATTR_FRAME_SIZE
	.align		4
.L_13:
        /*0018*/ 	.byte	0x04, 0x11
        /*001a*/ 	.short	(.L_15 - .L_14)
	.align		4
.L_14:
        /*001c*/ 	.word	index@($__internal_2_$__cuda_sm20_sqrt_rn_f32_slowpath)
        /*0020*/ 	.word	0x00000038


	//----- nvinfo : EIATTR_FRAME_SIZE
	.align		4
.L_15:
        /*0024*/ 	.byte	0x04, 0x11
        /*0026*/ 	.short	(.L_17 - .L_16)
	.align		4
.L_16:
        /*0028*/ 	.word	index@($__internal_1_$__cuda_sm20_rcp_rn_f32_slowpath)
        /*002c*/ 	.word	0x00000038


	//----- nvinfo : EIATTR_FRAME_SIZE
	.align		4
.L_17:
        /*0030*/ 	.byte	0x04, 0x11
        /*0032*/ 	.short	(.L_19 - .L_18)
	.align		4
.L_18:
        /*0034*/ 	.word	index@($_Z6renderP5ColorP17curandStateXORWOW6Cameraii$_Z5shadeRK3RayR6SphereiP17curandStateXORWOW)
        /*0038*/ 	.word	0x00000038


	//----- nvinfo : EIATTR_FRAME_SIZE
	.align		4
.L_19:
        /*003c*/ 	.byte	0x04, 0x11
        /*003e*/ 	.short	(.L_21 - .L_20)
	.align		4
.L_20:
        /*0040*/ 	.word	index@(_Z6renderP5ColorP17curandStateXORWOW6Cameraii)
        /*0044*/ 	.word	0x00000038


	//----- nvinfo : EIATTR_REGCOUNT
	.align		4
.L_21:
        /*0048*/ 	.byte	0x04, 0x2f
        /*004a*/ 	.short	(.L_23 - .L_22)
	.align		4
.L_22:
        /*004c*/ 	.word	index@(_Z10randomInitiiP17curandStateXORWOW)
        /*0050*/ 	.word	0x0000001f


	//----- nvinfo : EIATTR_FRAME_SIZE
	.align		4
.L_23:
        /*0054*/ 	.byte	0x04, 0x11
        /*0056*/ 	.short	(.L_25 - .L_24)
	.align		4
.L_24:
        /*0058*/ 	.word	index@(_Z10randomInitiiP17curandStateXORWOW)
        /*005c*/ 	.word	0x00000000


	//----- nvinfo : EIATTR_REGCOUNT
	.align		4
.L_25:
        /*0060*/ 	.byte	0x04, 0x2f
        /*0062*/ 	.short	(.L_27 - .L_26)
	.align		4
.L_26:
        /*0064*/ 	.word	index@(_Z12processImageP5Colori)
        /*0068*/ 	.word	0x00000014


	//----- nvinfo : EIATTR_FRAME_SIZE
	.align		4
.L_27:
        /*006c*/ 	.byte	0x04, 0x11
        /*006e*/ 	.short	(.L_29 - .L_28)
	.align		4
.L_28:
        /*0070*/ 	.word	index@($__internal_0_$__cuda_sm3x_div_rn_noftz_f32_slowpath)
        /*0074*/ 	.word	0x00000000


	//----- nvinfo : EIATTR_FRAME_SIZE
	.align		4
.L_29:
        /*0078*/ 	.byte	0x04, 0x11
        /*007a*/ 	.short	(.L_31 - .L_30)
	.align		4
.L_30:
        /*007c*/ 	.word	index@(_Z12processImageP5Colori)
        /*0080*/ 	.word	0x00000000


	//----- nvinfo : EIATTR_MIN_STACK_SIZE
	.align		4
.L_31:
        /*0084*/ 	.byte	0x04, 0x12
        /*0086*/ 	.short	(.L_33 - .L_32)
	.align		4
.L_32:
        /*0088*/ 	.word	index@(_Z12processImageP5Colori)
        /*008c*/ 	.word	0x00000000


	//----- nvinfo : EIATTR_MIN_STACK_SIZE
	.align		4
.L_33:
        /*0090*/ 	.byte	0x04, 0x12
        /*0092*/ 	.short	(.L_35 - .L_34)
	.align		4
.L_34:
        /*0094*/ 	.word	index@(_Z10randomInitiiP17curandStateXORWOW)
        /*0098*/ 	.word	0x00000000


	//----- nvinfo : EIATTR_MIN_STACK_SIZE
	.align		4
.L_35:
        /*009c*/ 	.byte	0x04, 0x12
        /*009e*/ 	.short	(.L_37 - .L_36)
	.align		4
.L_36:
        /*00a0*/ 	.word	index@(_Z6renderP5ColorP17curandStateXORWOW6Cameraii)
        /*00a4*/ 	.word	0x00000038
.L_37:


//--------------------- .nv.compat                --------------------------
	.section	.nv.compat,"",@"SHT_CUDA_COMPAT_INFO"
	.align	4
        /*0000*/ 	.byte	0x02, 0x09, 0x00, 0x00, 0x02, 0x02, 0x01, 0x00, 0x02, 0x05, 0x05, 0x00, 0x03, 0x07, 0x01, 0x01
        /*0010*/ 	.byte	0x02, 0x03, 0x00, 0x00, 0x02, 0x06, 0x01, 0x00, 0x04, 0x0b, 0x08, 0x00, 0x01, 0x00, 0x00, 0x00
        /*0020*/ 	.byte	0x00, 0x00, 0x00, 0x00


//--------------------- .nv.info._Z12processImageP5Colori --------------------------
	.section	.nv.info._Z12processImageP5Colori,"",@"SHT_CUDA_INFO"
	.sectionflags	@""
	.align	4


	//----- nvinfo : EIATTR_CUDA_API_VERSION
	.align		4
        /*0000*/ 	.byte	0x04, 0x37
        /*0002*/ 	.short	(.L_39 - .L_38)
.L_38:
        /*0004*/ 	.word	0x00000082


	//----- nvinfo : EIATTR_KPARAM_INFO
	.align		4
.L_39:
        /*0008*/ 	.byte	0x04, 0x17
        /*000a*/ 	.short	(.L_41 - .L_40)
.L_40:
        /*000c*/ 	.word	0x00000000
        /*0010*/ 	.short	0x0001
        /*0012*/ 	.short	0x0008
        /*0014*/ 	.byte	0x00, 0xf0, 0x11, 0x00


	//----- nvinfo : EIATTR_KPARAM_INFO
	.align		4
.L_41:
        /*0018*/ 	.byte	0x04, 0x17
        /*001a*/ 	.short	(.L_43 - .L_42)
.L_42:
        /*001c*/ 	.word	0x00000000
        /*0020*/ 	.short	0x0000
        /*0022*/ 	.short	0x0000
        /*0024*/ 	.byte	0x00, 0xf5, 0x21, 0x00


	//----- nvinfo : EIATTR_SPARSE_MMA_MASK
	.align		4
.L_43:
        /*0028*/ 	.byte	0x03, 0x50
        /*002a*/ 	.short	0x0000


	//----- nvinfo : EIATTR_MAXREG_COUNT
	.align		4
        /*002c*/ 	.byte	0x03, 0x1b
        /*002e*/ 	.short	0x00ff


	//----- nvinfo : EIATTR_MERCURY_ISA_VERSION
	.align		4
        /*0030*/ 	.byte	0x03, 0x5f
        /*0032*/ 	.short	0x0101


	//----- nvinfo : EIATTR_VRC_CTA_INIT_COUNT
	.align		4
        /*0034*/ 	.byte	0x02, 0x4a
	.zero		1
	.zero		1


	//----- nvinfo : EIATTR_EXIT_INSTR_OFFSETS
	.align		4
        /*0038*/ 	.byte	0x04, 0x1c
        /*003a*/ 	.short	(.L_45 - .L_44)


	//   ....[0]....
.L_44:
        /*003c*/ 	.word	0x000000b0


	//   ....[1]....
        /*0040*/ 	.word	0x00000530


	//   ....[2]....
        /*0044*/ 	.word	0x00000560


	//----- nvinfo : EIATTR_CRS_STACK_SIZE
	.align		4
.L_45:
        /*0048*/ 	.byte	0x04, 0x1e
        /*004a*/ 	.short	(.L_47 - .L_46)
.L_46:
        /*004c*/ 	.word	0x00000000


	//----- nvinfo : EIATTR_CBANK_PARAM_SIZE
	.align		4
.L_47:
        /*0050*/ 	.byte	0x03, 0x19
        /*0052*/ 	.short	0x000c


	//----- nvinfo : EIATTR_PARAM_CBANK
	.align		4
        /*0054*/ 	.byte	0x04, 0x0a
        /*0056*/ 	.short	(.L_49 - .L_48)
	.align		4
.L_48:
        /*0058*/ 	.word	index@(.nv.constant0._Z12processImageP5Colori)
        /*005c*/ 	.short	0x0380
        /*005e*/ 	.short	0x000c


	//----- nvinfo : EIATTR_SW_WAR
	.align		4
.L_49:
        /*0060*/ 	.byte	0x04, 0x36
        /*0062*/ 	.short	(.L_51 - .L_50)
.L_50:
        /*0064*/ 	.word	0x00000008
.L_51:


//--------------------- .nv.info._Z10randomInitiiP17curandStateXORWOW --------------------------
	.section	.nv.info._Z10randomInitiiP17curandStateXORWOW,"",@"SHT_CUDA_INFO"
	.sectionflags	@""
	.align	4


	//----- nvinfo : EIATTR_CUDA_API_VERSION
	.align		4
        /*0000*/ 	.byte	0x04, 0x37
        /*0002*/ 	.short	(.L_53 - .L_52)
.L_52:
        /*0004*/ 	.word	0x00000082


	//----- nvinfo : EIATTR_KPARAM_INFO
	.align		4
.L_53:
        /*0008*/ 	.byte	0x04, 0x17
        /*000a*/ 	.short	(.L_55 - .L_54)
.L_54:
        /*000c*/ 	.word	0x00000000
        /*0010*/ 	.short	0x0002
        /*0012*/ 	.short	0x0008
        /*0014*/ 	.byte	0x00, 0xf5, 0x21, 0x00


	//----- nvinfo : EIATTR_KPARAM_INFO
	.align		4
.L_55:
        /*0018*/ 	.byte	0x04, 0x17
        /*001a*/ 	.short	(.L_57 - .L_56)
.L_56:
        /*001c*/ 	.word	0x00000000
        /*0020*/ 	.short	0x0001
        /*0022*/ 	.short	0x0004
        /*0024*/ 	.byte	0x00, 0xf0, 0x11, 0x00


	//----- nvinfo : EIATTR_KPARAM_INFO
	.align		4
.L_57:
        /*0028*/ 	.byte	0x04, 0x17
        /*002a*/ 	.short	(.L_59 - .L_58)
.L_58:
        /*002c*/ 	.word	0x00000000
        /*0030*/ 	.short	0x0000
        /*0032*/ 	.short	0x0000
        /*0034*/ 	.byte	0x00, 0xf0, 0x11, 0x00


	//----- nvinfo : EIATTR_SPARSE_MMA_MASK
	.align		4
.L_59:
        /*0038*/ 	.byte	0x03, 0x50
        /*003a*/ 	.short	0x0000


	//----- nvinfo : EIATTR_MAXREG_COUNT
	.align		4
        /*003c*/ 	.byte	0x03, 0x1b
        /*003e*/ 	.short	0x00ff


	//----- nvinfo : EIATTR_MERCURY_ISA_VERSION
	.align		4
        /*0040*/ 	.byte	0x03, 0x5f
        /*0042*/ 	.short	0x0101


	//----- nvinfo : EIATTR_VRC_CTA_INIT_COUNT
	.align		4
        /*0044*/ 	.byte	0x02, 0x4a
	.zero		1
	.zero		1


	//----- nvinfo : EIATTR_EXIT_INSTR_OFFSETS
	.align		4
        /*0048*/ 	.byte	0x04, 0x1c
        /*004a*/ 	.short	(.L_61 - .L_60)


	//   ....[0]....
.L_60:
        /*004c*/ 	.word	0x000000c0


	//   ....[1]....
        /*0050*/ 	.word	0x00000f10


	//----- nvinfo : EIATTR_CRS_STACK_SIZE
	.align		4
.L_61:
        /*0054*/ 	.byte	0x04, 0x1e
        /*0056*/ 	.short	(.L_63 - .L_62)
.L_62:
        /*0058*/ 	.word	0x00000000


	//----- nvinfo : EIATTR_CBANK_PARAM_SIZE
	.align		4
.L_63:
        /*005c*/ 	.byte	0x03, 0x19
        /*005e*/ 	.short	0x0010


	//----- nvinfo : EIATTR_PARAM_CBANK
	.align		4
        /*0060*/ 	.byte	0x04, 0x0a
        /*0062*/ 	.short	(.L_65 - .L_64)
	.align		4
.L_64:
        /*0064*/ 	.word	index@(.nv.constant0._Z10randomInitiiP17curandStateXORWOW)
        /*0068*/ 	.short	0x0380
        /*006a*/ 	.short	0x0010


	//----- nvinfo : EIATTR_SW_WAR
	.align		4
.L_65:
        /*006c*/ 	.byte	0x04, 0x36
        /*006e*/ 	.short	(.L_67 - .L_66)
.L_66:
        /*0070*/ 	.word	0x00000008
.L_67:


//--------------------- .nv.info._Z6renderP5ColorP17curandStateXORWOW6Cameraii --------------------------
	.section	.nv.info._Z6renderP5ColorP17curandStateXORWOW6Cameraii,"",@"SHT_CUDA_INFO"
	.sectionflags	@""
	.align	4


	//----- nvinfo : EIATTR_CUDA_API_VERSION
	.align		4
        /*0000*/ 	.byte	0x04, 0x37
        /*0002*/ 	.short	(.L_69 - .L_68)
.L_68:
        /*0004*/ 	.word	0x00000082


	//----- nvinfo : EIATTR_KPARAM_INFO
	.align		4
.L_69:
        /*0008*/ 	.byte	0x04, 0x17
        /*000a*/ 	.short	(.L_71 - .L_70)
.L_70:
        /*000c*/ 	.word	0x00000000
        /*0010*/ 	.short	0x0004
        /*0012*/ 	.short	0x0024
        /*0014*/ 	.byte	0x00, 0xf0, 0x11, 0x00


	//----- nvinfo : EIATTR_KPARAM_INFO
	.align		4
.L_71:
        /*0018*/ 	.byte	0x04, 0x17
        /*001a*/ 	.short	(.L_73 - .L_72)
.L_72:
        /*001c*/ 	.word	0x00000000
        /*0020*/ 	.short	0x0003
        /*0022*/ 	.short	0x0020
        /*0024*/ 	.byte	0x00, 0xf0, 0x11, 0x00


	//----- nvinfo : EIATTR_KPARAM_INFO
	.align		4
.L_73:
        /*0028*/ 	.byte	0x04, 0x17
        /*002a*/ 	.short	(.L_75 - .L_74)
.L_74:
        /*002c*/ 	.word	0x00000000
        /*0030*/ 	.short	0x0002
        /*0032*/ 	.short	0x0010
        /*0034*/ 	.byte	0x00, 0xf0, 0x41, 0x00


	//----- nvinfo : EIATTR_KPARAM_INFO
	.align		4
.L_75:
        /*0038*/ 	.byte	0x04, 0x17
        /*003a*/ 	.short	(.L_77 - .L_76)
.L_76:
        /*003c*/ 	.word	0x00000000
        /*0040*/ 	.short	0x0001
        /*0042*/ 	.short	0x0008
        /*0044*/ 	.byte	0x00, 0xf5, 0x21, 0x00


	//----- nvinfo : EIATTR_KPARAM_INFO
	.align		4
.L_77:
        /*0048*/ 	.byte	0x04, 0x17
        /*004a*/ 	.short	(.L_79 - .L_78)
.L_78:
        /*004c*/ 	.word	0x00000000
        /*0050*/ 	.short	0x0000
        /*0052*/ 	.short	0x0000
        /*0054*/ 	.byte	0x00, 0xf5, 0x21, 0x00


	//----- nvinfo : EIATTR_SPARSE_MMA_MASK
	.align		4
.L_79:
        /*0058*/ 	.byte	0x03, 0x50
        /*005a*/ 	.short	0x0000


	//----- nvinfo : EIATTR_MAXREG_COUNT
	.align		4
        /*005c*/ 	.byte	0x03, 0x1b
        /*005e*/ 	.short	0x00ff


	//----- nvinfo : EIATTR_MERCURY_ISA_VERSION
	.align		4
        /*0060*/ 	.byte	0x03, 0x5f
        /*0062*/ 	.short	0x0101


	//----- nvinfo : EIATTR_VRC_CTA_INIT_COUNT
	.align		4
        /*0064*/ 	.byte	0x02, 0x4a
	.zero		1
	.zero		1


	//----- nvinfo : EIATTR_EXIT_INSTR_OFFSETS
	.align		4
        /*0068*/ 	.byte	0x04, 0x1c
        /*006a*/ 	.short	(.L_81 - .L_80)


	//   ....[0]....
.L_80:
        /*006c*/ 	.word	0x00000100


	//   ....[1]....
        /*0070*/ 	.word	0x000004d0


	//   ....[2]....
        /*0074*/ 	.word	0x00001140


	//   ....[3]....
        /*0078*/ 	.word	0x00001760


	//   ....[4]....
        /*007c*/ 	.word	0x00001aa0


	//   ....[5]....
        /*0080*/ 	.word	0x00001c20


	//----- nvinfo : EIATTR_CRS_STACK_SIZE
	.align		4
.L_81:
        /*0084*/ 	.byte	0x04, 0x1e
        /*0086*/ 	.short	(.L_83 - .L_82)
.L_82:
        /*0088*/ 	.word	0x00000000


	//----- nvinfo : EIATTR_CBANK_PARAM_SIZE
	.align		4
.L_83:
        /*008c*/ 	.byte	0x03, 0x19
        /*008e*/ 	.short	0x0028


	//----- nvinfo : EIATTR_PARAM_CBANK
	.align		4
        /*0090*/ 	.byte	0x04, 0x0a
        /*0092*/ 	.short	(.L_85 - .L_84)
	.align		4
.L_84:
        /*0094*/ 	.word	index@(.nv.constant0._Z6renderP5ColorP17curandStateXORWOW6Cameraii)
        /*0098*/ 	.short	0x0380
        /*009a*/ 	.short	0x0028


	//----- nvinfo : EIATTR_SW_WAR
	.align		4
.L_85:
        /*009c*/ 	.byte	0x04, 0x36
        /*009e*/ 	.short	(.L_87 - .L_86)
.L_86:
        /*00a0*/ 	.word	0x00000008
.L_87:


//--------------------- .nv.callgraph             --------------------------
	.section	.nv.callgraph,"",@"SHT_CUDA_CALLGRAPH"
	.align	4
	.sectionentsize	8
	.align		4
        /*0000*/ 	.word	0x00000000
	.align		4
        /*0004*/ 	.word	0xffffffff
	.align		4
        /*0008*/ 	.word	0x00000000
	.align		4
        /*000c*/ 	.word	0xfffffffe
	.align		4
        /*0010*/ 	.word	0x00000000
	.align		4
        /*0014*/ 	.word	0xfffffffd
	.align		4
        /*0018*/ 	.word	0x00000000
	.align		4
        /*001c*/ 	.word	0xfffffffc


//--------------------- .nv.constant4             --------------------------
	.section	.nv.constant4,"a",@progbits
	.align	8
	.align		8
.nv.constant4:
        /*0000*/ 	.dword	precalc_xorwow_matrix
	.align		8
        /*0008*/ 	.dword	precalc_xorwow_offset_matrix
	.align		8
        /*0010*/ 	.dword	mrg32k3aM1
	.align		8
        /*0018*/ 	.dword	mrg32k3aM2
	.align		8
        /*0020*/ 	.dword	mrg32k3aM1SubSeq
	.align		8
        /*0028*/ 	.dword	mrg32k3aM2SubSeq
	.align		8
        /*0030*/ 	.dword	mrg32k3aM1Seq
	.align		8
        /*0038*/ 	.dword	mrg32k3aM2Seq


//--------------------- .nv.constant3             --------------------------
	.section	.nv.constant3,"a",@progbits
	.align	8
.nv.constant3:
	.type		__cr_lgamma_table,@object
	.size		__cr_lgamma_table,(maxDistance - __cr_lgamma_table)
__cr_lgamma_table:
        /*0000*/ 	.byte	0x00, 0x00, 0x00, 0x00, 0x00, 0x00, 0x00, 0x00, 0x00, 0x00, 0x00, 0x00, 0x00, 0x00, 0x00, 0x00
        /*0010*/ 	.byte	0xef, 0x39, 0xfa, 0xfe, 0x42, 0x2e, 0xe6, 0x3f, 0x02, 0x20, 0x2a, 0xfa, 0x0b, 0xab, 0xfc, 0x3f
        /*0020*/ 	.byte	0xf9, 0x2c, 0x92, 0x7c, 0xa7, 0x6c, 0x09, 0x40, 0xc9, 0x79, 0x44, 0x3c, 0x64, 0x26, 0x13, 0x40
        /*0030*/ 	.byte	0xca, 0x01, 0xcf, 0x3a, 0x27, 0x51, 0x1a, 0x40, 0x30, 0xcc, 0x2d, 0xf3, 0xe1, 0x0c, 0x21, 0x40
        /*0040*/ 	.byte	0x0d, 0xb7, 0xfc, 0x82, 0x8e, 0x35, 0x25, 0x40
	.type		maxDistance,@object
	.size		maxDistance,(.L_9 - maxDistance)
maxDistance:
        /*0048*/ 	.byte	0xff, 0xff, 0x7f, 0x7f
.L_9:


//--------------------- .text._Z12processImageP5Colori --------------------------
	.section	.text._Z12processImageP5Colori,"ax",@progbits
	.align	128
        .global         _Z12processImageP5Colori
        .type           _Z12processImageP5Colori,@function
        .size           _Z12processImageP5Colori,(.L_x_110 - _Z12processImageP5Colori)
        .other          _Z12processImageP5Colori,@"STO_CUDA_ENTRY STV_DEFAULT"
_Z12processImageP5Colori:
.text._Z12processImageP5Colori:
[----:B------:R-:W-:Y:S01]  /*0000*/  LDC R1, c[0x0][0x37c] ;  /* 0x0000df00ff017b82 */ /* 0x000fe20000000800 */
[----:B------:R-:W0:Y:S07]  /*0010*/  S2R R3, SR_TID.Y ;  /* 0x0000000000037919 */ /* 0x000e2e0000002200 */
[----:B------:R-:W1:Y:S01]  /*0020*/  LDC R5, c[0x0][0x360] ;  /* 0x0000d800ff057b82 */ /* 0x000e620000000800 */
[----:B------:R-:W1:Y:S07]  /*0030*/  S2R R0, SR_TID.X ;  /* 0x0000000000007919 */ /* 0x000e6e0000002100 */
[----:B------:R-:W0:Y:S08]  /*0040*/  S2UR UR5, SR_CTAID.Y ;  /* 0x00000000000579c3 */ /* 0x000e300000002600 */
[----:B------:R-:W0:Y:S08]  /*0050*/  LDC R2, c[0x0][0x364] ;  /* 0x0000d900ff027b82 */ /* 0x000e300000000800 */
[----:B------:R-:W1:Y:S01]  /*0060*/  S2UR UR4, SR_CTAID.X ;  /* 0x00000000000479c3 */ /* 0x000e620000002500 */
[----:B0-----:R-:W-:-:S05]  /*0070*/  IMAD R3, R2, UR5, R3 ;  /* 0x0000000502037c24 */ /* 0x001fca000f8e0203 */
[----:B------:R-:W-:Y:S01]  /*0080*/  ISETP.GT.U32.AND P0, PT, R3, 0x2cf, PT ;  /* 0x000002cf0300780c */ /* 0x000fe20003f04070 */
[----:B-1----:R-:W-:-:S05]  /*0090*/  IMAD R0, R5, UR4, R0 ;  /* 0x0000000405007c24 */ /* 0x002fca000f8e0200 */
[----:B------:R-:W-:-:S13]  /*00a0*/  ISETP.GT.OR P0, PT, R0, 0x4ff, P0 ;  /* 0x000004ff0000780c */ /* 0x000fda0000704670 */
[----:B------:R-:W-:Y:S05]  /*00b0*/  @P0 EXIT ;  /* 0x000000000000094d */ /* 0x000fea0003800000 */
[----:B------:R-:W0:Y:S01]  /*00c0*/  LDC.64 R4, c[0x0][0x380] ;  /* 0x0000e000ff047b82 */ /* 0x000e220000000a00 */
[----:B------:R-:W1:Y:S01]  /*00d0*/  LDCU.64 UR4, c[0x0][0x358] ;  /* 0x00006b00ff0477ac */ /* 0x000e620008000a00 */
[----:B------:R-:W-:-:S04]  /*00e0*/  IMAD R3, R3, 0x500, R0 ;  /* 0x0000050003037824 */ /* 0x000fc800078e0200 */
[----:B0-----:R-:W-:-:S05]  /*00f0*/  IMAD.WIDE R4, R3, 0x10, R4 ;  /* 0x0000001003047825 */ /* 0x001fca00078e0204 */
[----:B-1----:R-:W2:Y:S04]  /*0100*/  LDG.E R3, desc[UR4][R4.64+0xc] ;  /* 0x00000c0404037981 */ /* 0x002ea8000c1e1900 */
[----:B------:R-:W3:Y:S01]  /*0110*/  LDG.E R0, desc[UR4][R4.64] ;  /* 0x0000000404007981 */ /* 0x000ee2000c1e1900 */
[----:B------:R-:W-:Y:S01]  /*0120*/  BSSY.RECONVERGENT B0, `(.L_x_0) ;  /* 0x000000d000007945 */ /* 0x000fe20003800200 */
[----:B--2---:R-:W-:-:S04]  /*0130*/  I2FP.F32.S32 R3, R3 ;  /* 0x0000000300037245 */ /* 0x004fc80000201400 */
[----:B------:R-:W0:Y:S08]  /*0140*/  MUFU.RCP R2, R3 ;  /* 0x0000000300027308 */ /* 0x000e300000001000 */
[----:B---3--:R-:W1:Y:S01]  /*0150*/  FCHK P0, R0, R3 ;  /* 0x0000000300007302 */ /* 0x008e620000000000 */
[----:B0-----:R-:W-:-:S04]  /*0160*/  FFMA R7, -R3, R2, 1 ;  /* 0x3f80000003077423 */ /* 0x001fc80000000102 */
[----:B------:R-:W-:-:S04]  /*0170*/  FFMA R7, R2, R7, R2 ;  /* 0x0000000702077223 */ /* 0x000fc80000000002 */
[----:B------:R-:W-:-:S04]  /*0180*/  FFMA R2, R0, R7, RZ ;  /* 0x0000000700027223 */ /* 0x000fc800000000ff */
[----:B------:R-:W-:-:S04]  /*0190*/  FFMA R6, -R3, R2, R0 ;  /* 0x0000000203067223 */ /* 0x000fc80000000100 */
[----:B------:R-:W-:Y:S01]  /*01a0*/  FFMA R7, R7, R6, R2 ;  /* 0x0000000607077223 */ /* 0x000fe20000000002 */
[----:B-1----:R-:W-:Y:S06]  /*01b0*/  @!P0 BRA `(.L_x_1) ;  /* 0x00000000000c8947 */ /* 0x002fec0003800000 */
[----:B------:R-:W-:-:S07]  /*01c0*/  MOV R2, 0x1e0 ;  /* 0x000001e000027802 */ /* 0x000fce0000000f00 */
[----:B------:R-:W-:Y:S05]  /*01d0*/  CALL.REL.NOINC `($__internal_0_$__cuda_sm3x_div_rn_noftz_f32_slowpath) ;  /* 0x0000000000e47944 */ /* 0x000fea0003c00000 */
[----:B------:R-:W-:-:S07]  /*01e0*/  IMAD.MOV.U32 R7, RZ, RZ, R0 ;  /* 0x000000ffff077224 */ /* 0x000fce00078e0000 */
.L_x_1:
[----:B------:R-:W-:Y:S05]  /*01f0*/  BSYNC.RECONVERGENT B0 ;  /* 0x0000000000007941 */ /* 0x000fea0003800200 */
.L_x_0:
[----:B------:R-:W2:Y:S01]  /*0200*/  LDG.E R2, desc[UR4][R4.64+0x4] ;  /* 0x0000040404027981 */ /* 0x000ea2000c1e1900 */
[----:B------:R-:W0:Y:S01]  /*0210*/  MUFU.RCP R0, R3 ;  /* 0x0000000300007308 */ /* 0x000e220000001000 */
[----:B------:R-:W-:Y:S01]  /*0220*/  BSSY.RECONVERGENT B0, `(.L_x_2) ;  /* 0x000000c000007945 */ /* 0x000fe20003800200 */
[----:B0-----:R-:W-:-:S04]  /*0230*/  FFMA R9, -R3, R0, 1 ;  /* 0x3f80000003097423 */ /* 0x001fc80000000100 */
[----:B------:R-:W-:Y:S02]  /*0240*/  FFMA R0, R0, R9, R0 ;  /* 0x0000000900007223 */ /* 0x000fe40000000000 */
[----:B--2---:R-:W0:Y:S02]  /*0250*/  FCHK P0, R2, R3 ;  /* 0x0000000302007302 */ /* 0x004e240000000000 */
[----:B------:R-:W-:-:S04]  /*0260*/  FFMA R9, R0, R2, RZ ;  /* 0x0000000200097223 */ /* 0x000fc800000000ff */
[----:B------:R-:W-:-:S04]  /*0270*/  FFMA R6, -R3, R9, R2 ;  /* 0x0000000903067223 */ /* 0x000fc80000000102 */
[----:B------:R-:W-:Y:S01]  /*0280*/  FFMA R9, R0, R6, R9 ;  /* 0x0000000600097223 */ /* 0x000fe20000000009 */
[----:B0-----:R-:W-:Y:S06]  /*0290*/  @!P0 BRA `(.L_x_3) ;  /* 0x0000000000108947 */ /* 0x001fec0003800000 */
[----:B------:R-:W-:Y:S01]  /*02a0*/  IMAD.MOV.U32 R0, RZ, RZ, R2 ;  /* 0x000000ffff007224 */ /* 0x000fe200078e0002 */
[----:B------:R-:W-:-:S07]  /*02b0*/  MOV R2, 0x2d0 ;  /* 0x000002d000027802 */ /* 0x000fce0000000f00 */
[----:B------:R-:W-:Y:S05]  /*02c0*/  CALL.REL.NOINC `($__internal_0_$__cuda_sm3x_div_rn_noftz_f32_slowpath) ;  /* 0x0000000000a87944 */ /* 0x000fea0003c00000 */
[----:B------:R-:W-:-:S07]  /*02d0*/  IMAD.MOV.U32 R9, RZ, RZ, R0 ;  /* 0x000000ffff097224 */ /* 0x000fce00078e0000 */
.L_x_3:
[----:B------:R-:W-:Y:S05]  /*02e0*/  BSYNC.RECONVERGENT B0 ;  /* 0x0000000000007941 */ /* 0x000fea0003800200 */
.L_x_2:
        /* <DEDUP_REMOVED lines=14> */
.L_x_5:
[----:B------:R-:W-:Y:S05]  /*03d0*/  BSYNC.RECONVERGENT B0 ;  /* 0x0000000000007941 */ /* 0x000fea0003800200 */
.L_x_4:
[----:B------:R-:W-:Y:S01]  /*03e0*/  FSETP.GEU.AND P0, PT, R7, RZ, PT ;  /* 0x000000ff0700720b */ /* 0x000fe20003f0e000 */
[----:B------:R-:W-:Y:S01]  /*03f0*/  IMAD.MOV.U32 R0, RZ, RZ, R11 ;  /* 0x000000ffff007224 */ /* 0x000fe200078e000b */
[----:B------:R-:W-:Y:S01]  /*0400*/  FSETP.GEU.AND P1, PT, R9, RZ, PT ;  /* 0x000000ff0900720b */ /* 0x000fe20003f2e000 */
[----:B------:R0:W-:Y:S03]  /*0410*/  STG.E desc[UR4][R4.64], R7 ;  /* 0x0000000704007986 */ /* 0x0001e6000c101904 */
[----:B------:R-:W-:Y:S01]  /*0420*/  FSETP.GEU.AND P2, PT, R0, RZ, PT ;  /* 0x000000ff0000720b */ /* 0x000fe20003f4e000 */
[----:B------:R1:W-:Y:S04]  /*0430*/  STG.E desc[UR4][R4.64+0x4], R9 ;  /* 0x0000040904007986 */ /* 0x0003e8000c101904 */
[----:B------:R2:W-:Y:S02]  /*0440*/  STG.E desc[UR4][R4.64+0x8], R11 ;  /* 0x0000080b04007986 */ /* 0x0005e4000c101904 */
[----:B0-----:R-:W-:-:S02]  /*0450*/  @!P0 IMAD.MOV.U32 R7, RZ, RZ, RZ ;  /* 0x000000ffff078224 */ /* 0x001fc400078e00ff */
[----:B------:R2:W-:Y:S01]  /*0460*/  @!P0 STG.E desc[UR4][R4.64], RZ ;  /* 0x000000ff04008986 */ /* 0x0005e2000c101904 */
[----:B-1----:R-:W-:Y:S02]  /*0470*/  @!P1 IMAD.MOV.U32 R9, RZ, RZ, RZ ;  /* 0x000000ffff099224 */ /* 0x002fe400078e00ff */
[----:B------:R-:W-:Y:S01]  /*0480*/  FSETP.GT.AND P3, PT, R7, 1, PT ;  /* 0x3f8000000700780b */ /* 0x000fe20003f64000 */
[----:B------:R-:W-:Y:S01]  /*0490*/  @!P2 IMAD.MOV.U32 R0, RZ, RZ, RZ ;  /* 0x000000ffff00a224 */ /* 0x000fe200078e00ff */
[----:B------:R2:W-:Y:S01]  /*04a0*/  @!P1 STG.E desc[UR4][R4.64+0x4], RZ ;  /* 0x000004ff04009986 */ /* 0x0005e2000c101904 */
[----:B------:R-:W-:-:S03]  /*04b0*/  FSETP.GT.AND P4, PT, R9, 1, PT ;  /* 0x3f8000000900780b */ /* 0x000fc60003f84000 */
[----:B------:R-:W-:Y:S01]  /*04c0*/  FSETP.GT.AND P5, PT, R0, 1, PT ;  /* 0x3f8000000000780b */ /* 0x000fe20003fa4000 */
[----:B------:R2:W-:Y:S04]  /*04d0*/  STG.E desc[UR4][R4.64+0xc], RZ ;  /* 0x00000cff04007986 */ /* 0x0005e8000c101904 */
[----:B------:R2:W-:Y:S02]  /*04e0*/  @!P2 STG.E desc[UR4][R4.64+0x8], RZ ;  /* 0x000008ff0400a986 */ /* 0x0005e4000c101904 */
[----:B------:R-:W-:-:S03]  /*04f0*/  @P3 IMAD.MOV.U32 R3, RZ, RZ, 0x3f800000 ;  /* 0x3f800000ff033424 */ /* 0x000fc600078e00ff */
[----:B------:R-:W-:Y:S02]  /*0500*/  @P4 MOV R13, 0x3f800000 ;  /* 0x3f800000000d4802 */ /* 0x000fe40000000f00 */
[----:B------:R2:W-:Y:S04]  /*0510*/  @P3 STG.E desc[UR4][R4.64], R3 ;  /* 0x0000000304003986 */ /* 0x0005e8000c101904 */
[----:B------:R2:W-:Y:S01]  /*0520*/  @P4 STG.E desc[UR4][R4.64+0x4], R13 ;  /* 0x0000040d04004986 */ /* 0x0005e2000c101904 */
[----:B------:R-:W-:Y:S05]  /*0530*/  @!P5 EXIT ;  /* 0x000000000000d94d */ /* 0x000fea0003800000 */
[----:B--2---:R-:W-:-:S05]  /*0540*/  IMAD.MOV.U32 R3, RZ, RZ, 0x3f800000 ;  /* 0x3f800000ff037424 */ /* 0x004fca00078e00ff */
[----:B------:R-:W-:Y:S01]  /*0550*/  STG.E desc[UR4][R4.64+0x8], R3 ;  /* 0x0000080304007986 */ /* 0x000fe2000c101904 */
[----:B------:R-:W-:Y:S05]  /*0560*/  EXIT ;  /* 0x000000000000794d */ /* 0x000fea0003800000 */
        .weak           $__internal_0_$__cuda_sm3x_div_rn_noftz_f32_slowpath
        .type           $__internal_0_$__cuda_sm3x_div_rn_noftz_f32_slowpath,@function
        .size           $__internal_0_$__cuda_sm3x_div_rn_noftz_f32_slowpath,(.L_x_110 - $__internal_0_$__cuda_sm3x_div_rn_noftz_f32_slowpath)
$__internal_0_$__cuda_sm3x_div_rn_noftz_f32_slowpath:
[--C-:B------:R-:W-:Y:S01]  /*0570*/  SHF.R.U32.HI R8, RZ, 0x17, R3.reuse ;  /* 0x00000017ff087819 */ /* 0x100fe20000011603 */
[----:B------:R-:W-:Y:S01]  /*0580*/  BSSY.RECONVERGENT B1, `(.L_x_6) ;  /* 0x0000063000017945 */ /* 0x000fe20003800200 */
[----:B------:R-:W-:Y:S01]  /*0590*/  SHF.R.U32.HI R6, RZ, 0x17, R0 ;  /* 0x00000017ff067819 */ /* 0x000fe20000011600 */
[----:B------:R-:W-:Y:S01]  /*05a0*/  IMAD.MOV.U32 R11, RZ, RZ, R3 ;  /* 0x000000ffff0b7224 */ /* 0x000fe200078e0003 */
[----:B------:R-:W-:Y:S02]  /*05b0*/  LOP3.LUT R14, R8, 0xff, RZ, 0xc0, !PT ;  /* 0x000000ff080e7812 */ /* 0x000fe400078ec0ff */
[----:B------:R-:W-:-:S03]  /*05c0*/  LOP3.LUT R12, R6, 0xff, RZ, 0xc0, !PT ;  /* 0x000000ff060c7812 */ /* 0x000fc600078ec0ff */
[----:B------:R-:W-:Y:S02]  /*05d0*/  VIADD R10, R14, 0xffffffff ;  /* 0xffffffff0e0a7836 */ /* 0x000fe40000000000 */
[----:B------:R-:W-:-:S03]  /*05e0*/  VIADD R8, R12, 0xffffffff ;  /* 0xffffffff0c087836 */ /* 0x000fc60000000000 */
[----:B------:R-:W-:-:S04]  /*05f0*/  ISETP.GT.U32.AND P0, PT, R10, 0xfd, PT ;  /* 0x000000fd0a00780c */ /* 0x000fc80003f04070 */
[----:B------:R-:W-:-:S13]  /*0600*/  ISETP.GT.U32.OR P0, PT, R8, 0xfd, P0 ;  /* 0x000000fd0800780c */ /* 0x000fda0000704470 */
[----:B------:R-:W-:Y:S01]  /*0610*/  @!P0 IMAD.MOV.U32 R6, RZ, RZ, RZ ;  /* 0x000000ffff068224 */ /* 0x000fe200078e00ff */
[----:B------:R-:W-:Y:S06]  /*0620*/  @!P0 BRA `(.L_x_7) ;  /* 0x00000000005c8947 */ /* 0x000fec0003800000 */
[----:B------:R-:W-:Y:S02]  /*0630*/  FSETP.GTU.FTZ.AND P0, PT, |R0|, +INF , PT ;  /* 0x7f8000000000780b */ /* 0x000fe40003f1c200 */
[----:B------:R-:W-:-:S04]  /*0640*/  FSETP.GTU.FTZ.AND P1, PT, |R3|, +INF , PT ;  /* 0x7f8000000300780b */ /* 0x000fc80003f3c200 */
[----:B------:R-:W-:-:S13]  /*0650*/  PLOP3.LUT P0, PT, P0, P1, PT, 0xf8, 0x8f ;  /* 0x00000000008f781c */ /* 0x000fda0000703f70 */
[----:B------:R-:W-:Y:S05]  /*0660*/  @P0 BRA `(.L_x_8) ;  /* 0x00000004004c0947 */ /* 0x000fea0003800000 */
[----:B------:R-:W-:-:S13]  /*0670*/  LOP3.LUT P0, RZ, R11, 0x7fffffff, R0, 0xc8, !PT ;  /* 0x7fffffff0bff7812 */ /* 0x000fda000780c800 */
[----:B------:R-:W-:Y:S05]  /*0680*/  @!P0 BRA `(.L_x_9) ;  /* 0x00000004003c8947 */ /* 0x000fea0003800000 */
[C---:B------:R-:W-:Y:S02]  /*0690*/  FSETP.NEU.FTZ.AND P0, PT, |R0|.reuse, +INF , PT ;  /* 0x7f8000000000780b */ /* 0x040fe40003f1d200 */
[----:B------:R-:W-:Y:S02]  /*06a0*/  FSETP.NEU.FTZ.AND P2, PT, |R3|, +INF , PT ;  /* 0x7f8000000300780b */ /* 0x000fe40003f5d200 */
[----:B------:R-:W-:-:S11]  /*06b0*/  FSETP.NEU.FTZ.AND P1, PT, |R0|, +INF , PT ;  /* 0x7f8000000000780b */ /* 0x000fd60003f3d200 */
[----:B------:R-:W-:Y:S05]  /*06c0*/  @!P2 BRA !P0, `(.L_x_9) ;  /* 0x00000004002ca947 */ /* 0x000fea0004000000 */
[----:B------:R-:W-:-:S04]  /*06d0*/  LOP3.LUT P0, RZ, R0, 0x7fffffff, RZ, 0xc0, !PT ;  /* 0x7fffffff00ff7812 */ /* 0x000fc8000780c0ff */
[----:B------:R-:W-:-:S13]  /*06e0*/  PLOP3.LUT P0, PT, P2, P0, PT, 0x2f, 0xf2 ;  /* 0x0000000000f2781c */ /* 0x000fda0001700577 */
[----:B------:R-:W-:Y:S05]  /*06f0*/  @P0 BRA `(.L_x_10) ;  /* 0x0000000400180947 */ /* 0x000fea0003800000 */
[----:B------:R-:W-:-:S04]  /*0700*/  LOP3.LUT P0, RZ, R11, 0x7fffffff, RZ, 0xc0, !PT ;  /* 0x7fffffff0bff7812 */ /* 0x000fc8000780c0ff */
[----:B------:R-:W-:-:S13]  /*0710*/  PLOP3.LUT P0, PT, P1, P0, PT, 0x2f, 0xf2 ;  /* 0x0000000000f2781c */ /* 0x000fda0000f00577 */
[----:B------:R-:W-:Y:S05]  /*0720*/  @P0 BRA `(.L_x_11) ;  /* 0x0000000400000947 */ /* 0x000fea0003800000 */
[----:B------:R-:W-:Y:S02]  /*0730*/  ISETP.GE.AND P0, PT, R8, RZ, PT ;  /* 0x000000ff0800720c */ /* 0x000fe40003f06270 */
[----:B------:R-:W-:-:S11]  /*0740*/  ISETP.GE.AND P1, PT, R10, RZ, PT ;  /* 0x000000ff0a00720c */ /* 0x000fd60003f26270 */
[----:B------:R-:W-:Y:S01]  /*0750*/  @P0 IMAD.MOV.U32 R6, RZ, RZ, RZ ;  /* 0x000000ffff060224 */ /* 0x000fe200078e00ff */
[----:B------:R-:W-:Y:S01]  /*0760*/  @!P0 MOV R6, 0xffffffc0 ;  /* 0xffffffc000068802 */ /* 0x000fe20000000f00 */
[----:B------:R-:W-:Y:S01]  /*0770*/  @!P0 FFMA R0, R0, 1.84467440737095516160e+19, RZ ;  /* 0x5f80000000008823 */ /* 0x000fe200000000ff */
[----:B------:R-:W-:-:S03]  /*0780*/  @!P1 FFMA R11, R3, 1.84467440737095516160e+19, RZ ;  /* 0x5f800000030b9823 */ /* 0x000fc600000000ff */
[----:B------:R-:W-:-:S07]  /*0790*/  @!P1 VIADD R6, R6, 0x40 ;  /* 0x0000004006069836 */ /* 0x000fce0000000000 */
.L_x_7:
[----:B------:R-:W-:Y:S01]  /*07a0*/  LEA R8, R14, 0xc0800000, 0x17 ;  /* 0xc08000000e087811 */ /* 0x000fe200078eb8ff */
[----:B------:R-:W-:Y:S04]  /*07b0*/  BSSY.RECONVERGENT B2, `(.L_x_12) ;  /* 0x0000036000027945 */ /* 0x000fe80003800200 */
[----:B------:R-:W-:Y:S02]  /*07c0*/  IMAD.IADD R8, R11, 0x1, -R8 ;  /* 0x000000010b087824 */ /* 0x000fe400078e0a08 */
[----:B------:R-:W-:Y:S02]  /*07d0*/  VIADD R11, R12, 0xffffff81 ;  /* 0xffffff810c0b7836 */ /* 0x000fe40000000000 */
[----:B------:R-:W0:Y:S01]  /*07e0*/  MUFU.RCP R10, R8 ;  /* 0x00000008000a7308 */ /* 0x000e220000001000 */
[----:B------:R-:W-:Y:S01]  /*07f0*/  FADD.FTZ R13, -R8, -RZ ;  /* 0x800000ff080d7221 */ /* 0x000fe20000010100 */
[C---:B------:R-:W-:Y:S01]  /*0800*/  IMAD R0, R11.reuse, -0x800000, R0 ;  /* 0xff8000000b007824 */ /* 0x040fe200078e0200 */
[----:B------:R-:W-:-:S05]  /*0810*/  IADD3 R11, PT, PT, R11, 0x7f, -R14 ;  /* 0x0000007f0b0b7810 */ /* 0x000fca0007ffe80e */
[----:B------:R-:W-:Y:S02]  /*0820*/  IMAD.IADD R11, R11, 0x1, R6 ;  /* 0x000000010b0b7824 */ /* 0x000fe400078e0206 */
[----:B0-----:R-:W-:-:S04]  /*0830*/  FFMA R15, R10, R13, 1 ;  /* 0x3f8000000a0f7423 */ /* 0x001fc8000000000d */
[----:B------:R-:W-:-:S04]  /*0840*/  FFMA R17, R10, R15, R10 ;  /* 0x0000000f0a117223 */ /* 0x000fc8000000000a */
[----:B------:R-:W-:-:S04]  /*0850*/  FFMA R10, R0, R17, RZ ;  /* 0x00000011000a7223 */ /* 0x000fc800000000ff */
[----:B------:R-:W-:-:S04]  /*0860*/  FFMA R15, R13, R10, R0 ;  /* 0x0000000a0d0f7223 */ /* 0x000fc80000000000 */
[----:B------:R-:W-:-:S04]  /*0870*/  FFMA R10, R17, R15, R10 ;  /* 0x0000000f110a7223 */ /* 0x000fc8000000000a */
[----:B------:R-:W-:-:S04]  /*0880*/  FFMA R13, R13, R10, R0 ;  /* 0x0000000a0d0d7223 */ /* 0x000fc80000000000 */
[----:B------:R-:W-:-:S05]  /*0890*/  FFMA R0, R17, R13, R10 ;  /* 0x0000000d11007223 */ /* 0x000fca000000000a */
[----:B------:R-:W-:-:S04]  /*08a0*/  SHF.R.U32.HI R8, RZ, 0x17, R0 ;  /* 0x00000017ff087819 */ /* 0x000fc80000011600 */
[----:B------:R-:W-:-:S05]  /*08b0*/  LOP3.LUT R8, R8, 0xff, RZ, 0xc0, !PT ;  /* 0x000000ff08087812 */ /* 0x000fca00078ec0ff */
[----:B------:R-:W-:-:S04]  /*08c0*/  IMAD.IADD R12, R8, 0x1, R11 ;  /* 0x00000001080c7824 */ /* 0x000fc800078e020b */
[----:B------:R-:W-:-:S05]  /*08d0*/  VIADD R6, R12, 0xffffffff ;  /* 0xffffffff0c067836 */ /* 0x000fca0000000000 */
[----:B------:R-:W-:-:S13]  /*08e0*/  ISETP.GE.U32.AND P0, PT, R6, 0xfe, PT ;  /* 0x000000fe0600780c */ /* 0x000fda0003f06070 */
[----:B------:R-:W-:Y:S05]  /*08f0*/  @!P0 BRA `(.L_x_13) ;  /* 0x0000000000808947 */ /* 0x000fea0003800000 */
[----:B------:R-:W-:-:S13]  /*0900*/  ISETP.GT.AND P0, PT, R12, 0xfe, PT ;  /* 0x000000fe0c00780c */ /* 0x000fda0003f04270 */
[----:B------:R-:W-:Y:S05]  /*0910*/  @P0 BRA `(.L_x_14) ;  /* 0x00000000006c0947 */ /* 0x000fea0003800000 */
[----:B------:R-:W-:-:S13]  /*0920*/  ISETP.GE.AND P0, PT, R12, 0x1, PT ;  /* 0x000000010c00780c */ /* 0x000fda0003f06270 */
[----:B------:R-:W-:Y:S05]  /*0930*/  @P0 BRA `(.L_x_15) ;  /* 0x0000000000740947 */ /* 0x000fea0003800000 */
[----:B------:R-:W-:Y:S02]  /*0940*/  ISETP.GE.AND P0, PT, R12, -0x18, PT ;  /* 0xffffffe80c00780c */ /* 0x000fe40003f06270 */
[----:B------:R-:W-:-:S11]  /*0950*/  LOP3.LUT R0, R0, 0x80000000, RZ, 0xc0, !PT ;  /* 0x8000000000007812 */ /* 0x000fd600078ec0ff */
[----:B------:R-:W-:Y:S05]  /*0960*/  @!P0 BRA `(.L_x_15) ;  /* 0x0000000000688947 */ /* 0x000fea0003800000 */
[CCC-:B------:R-:W-:Y:S01]  /*0970*/  FFMA.RZ R6, R17.reuse, R13.reuse, R10.reuse ;  /* 0x0000000d11067223 */ /* 0x1c0fe2000000c00a */
[CCC-:B------:R-:W-:Y:S01]  /*0980*/  FFMA.RM R11, R17.reuse, R13.reuse, R10.reuse ;  /* 0x0000000d110b7223 */ /* 0x1c0fe2000000400a */
[C---:B------:R-:W-:Y:S02]  /*0990*/  ISETP.NE.AND P2, PT, R12.reuse, RZ, PT ;  /* 0x000000ff0c00720c */ /* 0x040fe40003f45270 */
[----:B------:R-:W-:Y:S02]  /*09a0*/  ISETP.NE.AND P1, PT, R12, RZ, PT ;  /* 0x000000ff0c00720c */ /* 0x000fe40003f25270 */
[----:B------:R-:W-:Y:S01]  /*09b0*/  LOP3.LUT R8, R6, 0x7fffff, RZ, 0xc0, !PT ;  /* 0x007fffff06087812 */ /* 0x000fe200078ec0ff */
[----:B------:R-:W-:Y:S01]  /*09c0*/  FFMA.RP R6, R17, R13, R10 ;  /* 0x0000000d11067223 */ /* 0x000fe2000000800a */
[----:B------:R-:W-:Y:S01]  /*09d0*/  IADD3 R13, PT, PT, R12, 0x20, RZ ;  /* 0x000000200c0d7810 */ /* 0x000fe20007ffe0ff */
[----:B------:R-:W-:Y:S01]  /*09e0*/  IMAD.MOV R10, RZ, RZ, -R12 ;  /* 0x000000ffff0a7224 */ /* 0x000fe200078e0a0c */
[----:B------:R-:W-:-:S02]  /*09f0*/  LOP3.LUT R8, R8, 0x800000, RZ, 0xfc, !PT ;  /* 0x0080000008087812 */ /* 0x000fc400078efcff */
[----:B------:R-:W-:Y:S02]  /*0a00*/  FSETP.NEU.FTZ.AND P0, PT, R6, R11, PT ;  /* 0x0000000b0600720b */ /* 0x000fe40003f1d000 */
[----:B------:R-:W-:Y:S02]  /*0a10*/  SHF.L.U32 R13, R8, R13, RZ ;  /* 0x0000000d080d7219 */ /* 0x000fe400000006ff */
[----:B------:R-:W-:Y:S02]  /*0a20*/  SEL R11, R10, RZ, P2 ;  /* 0x000000ff0a0b7207 */ /* 0x000fe40001000000 */
[----:B------:R-:W-:Y:S02]  /*0a30*/  ISETP.NE.AND P1, PT, R13, RZ, P1 ;  /* 0x000000ff0d00720c */ /* 0x000fe40000f25270 */
[----:B------:R-:W-:Y:S02]  /*0a40*/  SHF.R.U32.HI R11, RZ, R11, R8 ;  /* 0x0000000bff0b7219 */ /* 0x000fe40000011608 */
[----:B------:R-:W-:-:S02]  /*0a50*/  PLOP3.LUT P0, PT, P0, P1, PT, 0xf8, 0x8f ;  /* 0x00000000008f781c */ /* 0x000fc40000703f70 */
[----:B------:R-:W-:Y:S02]  /*0a60*/  SHF.R.U32.HI R13, RZ, 0x1, R11 ;  /* 0x00000001ff0d7819 */ /* 0x000fe4000001160b */
[----:B------:R-:W-:-:S04]  /*0a70*/  SEL R6, RZ, 0x1, !P0 ;  /* 0x00000001ff067807 */ /* 0x000fc80004000000 */
[----:B------:R-:W-:-:S04]  /*0a80*/  LOP3.LUT R6, R6, 0x1, R13, 0xf8, !PT ;  /* 0x0000000106067812 */ /* 0x000fc800078ef80d */
[----:B------:R-:W-:-:S05]  /*0a90*/  LOP3.LUT R6, R6, R11, RZ, 0xc0, !PT ;  /* 0x0000000b06067212 */ /* 0x000fca00078ec0ff */
[----:B------:R-:W-:-:S05]  /*0aa0*/  IMAD.IADD R13, R13, 0x1, R6 ;  /* 0x000000010d0d7824 */ /* 0x000fca00078e0206 */
[----:B------:R-:W-:Y:S01]  /*0ab0*/  LOP3.LUT R0, R13, R0, RZ, 0xfc, !PT ;  /* 0x000000000d007212 */ /* 0x000fe200078efcff */
[----:B------:R-:W-:Y:S06]  /*0ac0*/  BRA `(.L_x_15) ;  /* 0x0000000000107947 */ /* 0x000fec0003800000 */
.L_x_14:
[----:B------:R-:W-:-:S04]  /*0ad0*/  LOP3.LUT R0, R0, 0x80000000, RZ, 0xc0, !PT ;  /* 0x8000000000007812 */ /* 0x000fc800078ec0ff */
[----:B------:R-:W-:Y:S01]  /*0ae0*/  LOP3.LUT R0, R0, 0x7f800000, RZ, 0xfc, !PT ;  /* 0x7f80000000007812 */ /* 0x000fe200078efcff */
[----:B------:R-:W-:Y:S06]  /*0af0*/  BRA `(.L_x_15) ;  /* 0x0000000000047947 */ /* 0x000fec0003800000 */
.L_x_13:
[----:B------:R-:W-:-:S07]  /*0b00*/  IMAD R0, R11, 0x800000, R0 ;  /* 0x008000000b007824 */ /* 0x000fce00078e0200 */
.L_x_15:
[----:B------:R-:W-:Y:S05]  /*0b10*/  BSYNC.RECONVERGENT B2 ;  /* 0x0000000000027941 */ /* 0x000fea0003800200 */
.L_x_12:
[----:B------:R-:W-:Y:S05]  /*0b20*/  BRA `(.L_x_16) ;  /* 0x0000000000207947 */ /* 0x000fea0003800000 */
.L_x_11:
[----:B------:R-:W-:-:S04]  /*0b30*/  LOP3.LUT R0, R11, 0x80000000, R0, 0x48, !PT ;  /* 0x800000000b007812 */ /* 0x000fc800078e4800 */
[----:B------:R-:W-:Y:S01]  /*0b40*/  LOP3.LUT R0, R0, 0x7f800000, RZ, 0xfc, !PT ;  /* 0x7f80000000007812 */ /* 0x000fe200078efcff */
[----:B------:R-:W-:Y:S06]  /*0b50*/  BRA `(.L_x_16) ;  /* 0x0000000000147947 */ /* 0x000fec0003800000 */
.L_x_10:
[----:B------:R-:W-:Y:S01]  /*0b60*/  LOP3.LUT R0, R11, 0x80000000, R0, 0x48, !PT ;  /* 0x800000000b007812 */ /* 0x000fe200078e4800 */
[----:B------:R-:W-:Y:S06]  /*0b70*/  BRA `(.L_x_16) ;  /* 0x00000000000c7947 */ /* 0x000fec0003800000 */
.L_x_9:
[----:B------:R-:W0:Y:S01]  /*0b80*/  MUFU.RSQ R0, -QNAN ;  /* 0xffc0000000007908 */ /* 0x000e220000001400 */
[----:B------:R-:W-:Y:S05]  /*0b90*/  BRA `(.L_x_16) ;  /* 0x0000000000047947 */ /* 0x000fea0003800000 */
.L_x_8:
[----:B------:R-:W-:-:S07]  /*0ba0*/  FADD.FTZ R0, R0, R3 ;  /* 0x0000000300007221 */ /* 0x000fce0000010000 */
.L_x_16:
[----:B------:R-:W-:Y:S05]  /*0bb0*/  BSYNC.RECONVERGENT B1 ;  /* 0x0000000000017941 */ /* 0x000fea0003800200 */
.L_x_6:
[----:B------:R-:W-:Y:S02]  /*0bc0*/  IMAD.MOV.U32 R10, RZ, RZ, R2 ;  /* 0x000000ffff0a7224 */ /* 0x000fe400078e0002 */
[----:B------:R-:W-:-:S04]  /*0bd0*/  IMAD.MOV.U32 R11, RZ, RZ, 0x0 ;  /* 0x00000000ff0b7424 */ /* 0x000fc800078e00ff */
[----:B0-----:R-:W-:Y:S05]  /*0be0*/  RET.REL.NODEC R10 `(_Z12processImageP5Colori) ;  /* 0xfffffff40a047950 */ /* 0x001fea0003c3ffff */
.L_x_17:
[----:B------:R-:W-:-:S00]  /*0bf0*/  BRA `(.L_x_17) ;  /* 0xfffffffc00fc7947 */ /* 0x000fc0000383ffff */
[----:B------:R-:W-:-:S00]  /*0c00*/  NOP ;  /* 0x0000000000007918 */ /* 0x000fc00000000000 */
[----:B------:R-:W-:-:S00]  /*0c10*/  NOP ;  /* 0x0000000000007918 */ /* 0x000fc00000000000 */
[----:B------:R-:W-:-:S00]  /*0c20*/  NOP ;  /* 0x0000000000007918 */ /* 0x000fc00000000000 */
[----:B------:R-:W-:-:S00]  /*0c30*/  NOP ;  /* 0x0000000000007918 */ /* 0x000fc00000000000 */
[----:B------:R-:W-:-:S00]  /*0c40*/  NOP ;  /* 0x0000000000007918 */ /* 0x000fc00000000000 */
[----:B------:R-:W-:-:S00]  /*0c50*/  NOP ;  /* 0x0000000000007918 */ /* 0x000fc00000000000 */
[----:B------:R-:W-:-:S00]  /*0c60*/  NOP ;  /* 0x0000000000007918 */ /* 0x000fc00000000000 */
[----:B------:R-:W-:-:S00]  /*0c70*/  NOP ;  /* 0x0000000000007918 */ /* 0x000fc00000000000 */
.L_x_110:


//--------------------- .text._Z10randomInitiiP17curandStateXORWOW --------------------------
	.section	.text._Z10randomInitiiP17curandStateXORWOW,"ax",@progbits
	.align	128
        .global         _Z10randomInitiiP17curandStateXORWOW
        .type           _Z10randomInitiiP17curandStateXORWOW,@function
        .size           _Z10randomInitiiP17curandStateXORWOW,(.L_x_116 - _Z10randomInitiiP17curandStateXORWOW)
        .other          _Z10randomInitiiP17curandStateXORWOW,@"STO_CUDA_ENTRY STV_DEFAULT"
_Z10randomInitiiP17curandStateXORWOW:
.text._Z10randomInitiiP17curandStateXORWOW:
[----:B------:R-:W-:Y:S01]  /*0000*/  LDC R1, c[0x0][0x37c] ;  /* 0x0000df00ff017b82 */ /* 0x000fe20000000800 */
[----:B------:R-:W0:Y:S07]  /*0010*/  S2R R3, SR_TID.Y ;  /* 0x0000000000037919 */ /* 0x000e2e0000002200 */
[----:B------:R-:W1:Y:S01]  /*0020*/  LDC R5, c[0x0][0x360] ;  /* 0x0000d800ff057b82 */ /* 0x000e620000000800 */
[----:B------:R-:W2:Y:S01]  /*0030*/  LDCU.64 UR6, c[0x0][0x380] ;  /* 0x00007000ff0677ac */ /* 0x000ea20008000a00 */
[----:B------:R-:W1:Y:S06]  /*0040*/  S2R R0, SR_TID.X ;  /* 0x0000000000007919 */ /* 0x000e6c0000002100 */
[----:B------:R-:W0:Y:S08]  /*0050*/  S2UR UR5, SR_CTAID.Y ;  /* 0x00000000000579c3 */ /* 0x000e300000002600 */
[----:B------:R-:W0:Y:S08]  /*0060*/  LDC R2, c[0x0][0x364] ;  /* 0x0000d900ff027b82 */ /* 0x000e300000000800 */
[----:B------:R-:W1:Y:S01]  /*0070*/  S2UR UR4, SR_CTAID.X ;  /* 0x00000000000479c3 */ /* 0x000e620000002500 */
[----:B0-----:R-:W-:-:S05]  /*0080*/  IMAD R3, R2, UR5, R3 ;  /* 0x0000000502037c24 */ /* 0x001fca000f8e0203 */
[----:B--2---:R-:W-:Y:S01]  /*0090*/  ISETP.GE.AND P0, PT, R3, UR7, PT ;  /* 0x0000000703007c0c */ /* 0x004fe2000bf06270 */
[----:B-1----:R-:W-:-:S05]  /*00a0*/  IMAD R0, R5, UR4, R0 ;  /* 0x0000000405007c24 */ /* 0x002fca000f8e0200 */
[----:B------:R-:W-:-:S13]  /*00b0*/  ISETP.GE.OR P0, PT, R0, UR6, P0 ;  /* 0x0000000600007c0c */ /* 0x000fda0008706670 */
[----:B------:R-:W-:Y:S05]  /*00c0*/  @P0 EXIT ;  /* 0x000000000000094d */ /* 0x000fea0003800000 */
[----:B------:R-:W0:Y:S01]  /*00d0*/  LDC.64 R6, c[0x0][0x388] ;  /* 0x0000e200ff067b82 */ /* 0x000e220000000a00 */
[----:B------:R-:W1:Y:S01]  /*00e0*/  LDCU.64 UR4, c[0x0][0x358] ;  /* 0x00006b00ff0477ac */ /* 0x000e620008000a00 */
[----:B------:R-:W-:Y:S01]  /*00f0*/  IMAD R13, R3, UR6, R0 ;  /* 0x00000006030d7c24 */ /* 0x000fe2000f8e0200 */
[----:B------:R-:W-:Y:S01]  /*0100*/  BSSY.RECONVERGENT B0, `(.L_x_18) ;  /* 0x00000dd000007945 */ /* 0x000fe20003800200 */
[----:B------:R-:W-:Y:S02]  /*0110*/  IMAD.MOV.U32 R2, RZ, RZ, 0x2abc4dd5 ;  /* 0x2abc4dd5ff027424 */ /* 0x000fe400078e00ff */
[----:B------:R-:W-:Y:S01]  /*0120*/  IMAD.MOV.U32 R3, RZ, RZ, 0x58213ed2 ;  /* 0x58213ed2ff037424 */ /* 0x000fe200078e00ff */
[----:B------:R-:W-:Y:S01]  /*0130*/  ISETP.NE.AND P0, PT, R13, RZ, PT ;  /* 0x000000ff0d00720c */ /* 0x000fe20003f05270 */
[----:B------:R-:W-:Y:S02]  /*0140*/  IMAD.MOV.U32 R4, RZ, RZ, 0x455f2458 ;  /* 0x455f2458ff047424 */ /* 0x000fe400078e00ff */
[----:B------:R-:W-:-:S02]  /*0150*/  IMAD.MOV.U32 R5, RZ, RZ, -0x75bd8fc ;  /* 0xf8a42704ff057424 */ /* 0x000fc400078e00ff */
[----:B------:R-:W-:Y:S02]  /*0160*/  IMAD.MOV.U32 R8, RZ, RZ, -0x23270784 ;  /* 0xdcd8f87cff087424 */ /* 0x000fe400078e00ff */
[----:B------:R-:W-:Y:S02]  /*0170*/  IMAD.MOV.U32 R9, RZ, RZ, 0x511db0d6 ;  /* 0x511db0d6ff097424 */ /* 0x000fe400078e00ff */
[----:B0-----:R-:W-:-:S05]  /*0180*/  IMAD.WIDE R6, R13, 0x30, R6 ;  /* 0x000000300d067825 */ /* 0x001fca00078e0206 */
[----:B-1----:R0:W-:Y:S04]  /*0190*/  STG.E.64 desc[UR4][R6.64], R2 ;  /* 0x0000000206007986 */ /* 0x0021e8000c101b04 */
[----:B------:R0:W-:Y:S04]  /*01a0*/  STG.E.64 desc[UR4][R6.64+0x8], R4 ;  /* 0x0000080406007986 */ /* 0x0001e8000c101b04 */
[----:B------:R0:W-:Y:S01]  /*01b0*/  STG.E.64 desc[UR4][R6.64+0x10], R8 ;  /* 0x0000100806007986 */ /* 0x0001e2000c101b04 */
[----:B------:R-:W-:Y:S05]  /*01c0*/  @!P0 BRA `(.L_x_19) ;  /* 0x0000000c00408947 */ /* 0x000fea0003800000 */
[----:B------:R-:W-:Y:S01]  /*01d0*/  SHF.R.S32.HI R0, RZ, 0x1f, R13 ;  /* 0x0000001fff007819 */ /* 0x000fe2000001140d */
[----:B------:R-:W-:-:S07]  /*01e0*/  IMAD.MOV.U32 R12, RZ, RZ, RZ ;  /* 0x000000ffff0c7224 */ /* 0x000fce00078e00ff */
.L_x_25:
[----:B0-----:R-:W-:Y:S01]  /*01f0*/  LOP3.LUT R2, R13, 0x3, RZ, 0xc0, !PT ;  /* 0x000000030d027812 */ /* 0x001fe200078ec0ff */
[----:B------:R-:W-:Y:S03]  /*0200*/  BSSY.RECONVERGENT B1, `(.L_x_20) ;  /* 0x00000c6000017945 */ /* 0x000fe60003800200 */
[----:B------:R-:W-:-:S04]  /*0210*/  ISETP.NE.U32.AND P0, PT, R2, RZ, PT ;  /* 0x000000ff0200720c */ /* 0x000fc80003f05070 */
[----:B------:R-:W-:-:S13]  /*0220*/  ISETP.NE.AND.EX P0, PT, RZ, RZ, PT, P0 ;  /* 0x000000ffff00720c */ /* 0x000fda0003f05300 */
[----:B------:R-:W-:Y:S05]  /*0230*/  @!P0 BRA `(.L_x_21) ;  /* 0x0000000c00088947 */ /* 0x000fea0003800000 */
[----:B------:R-:W0:Y:S01]  /*0240*/  LDC.64 R8, c[0x4][RZ] ;  /* 0x01000000ff087b82 */ /* 0x000e220000000a00 */
[----:B------:R-:W-:Y:S02]  /*0250*/  IMAD.MOV.U32 R14, RZ, RZ, RZ ;  /* 0x000000ffff0e7224 */ /* 0x000fe400078e00ff */
[----:B0-----:R-:W-:-:S07]  /*0260*/  IMAD.WIDE.U32 R8, R12, 0xc80, R8 ;  /* 0x00000c800c087825 */ /* 0x001fce00078e0008 */
.L_x_24:
[----:B0-----:R-:W-:Y:S01]  /*0270*/  IMAD.MOV.U32 R15, RZ, RZ, RZ ;  /* 0x000000ffff0f7224 */ /* 0x001fe200078e00ff */
[----:B------:R-:W-:Y:S01]  /*0280*/  CS2R R2, SRZ ;  /* 0x0000000000027805 */ /* 0x000fe2000001ff00 */
[----:B------:R-:W-:Y:S01]  /*0290*/  IMAD.MOV.U32 R17, RZ, RZ, RZ ;  /* 0x000000ffff117224 */ /* 0x000fe200078e00ff */
[----:B------:R-:W-:-:S07]  /*02a0*/  CS2R R4, SRZ ;  /* 0x0000000000047805 */ /* 0x000fce000001ff00 */
.L_x_23:
[----:B------:R-:W-:-:S05]  /*02b0*/  IMAD.WIDE.U32 R10, R17, 0x4, R6 ;  /* 0x00000004110a7825 */ /* 0x000fca00078e0006 */
[----:B------:R0:W5:Y:S01]  /*02c0*/  LDG.E R16, desc[UR4][R10.64+0x4] ;  /* 0x000004040a107981 */ /* 0x000162000c1e1900 */
[----:B------:R-:W-:-:S07]  /*02d0*/  IMAD.MOV.U32 R19, RZ, RZ, RZ ;  /* 0x000000ffff137224 */ /* 0x000fce00078e00ff */
.L_x_22:
[----:B-----5:R-:W-:Y:S01]  /*02e0*/  SHF.R.U32.HI R24, RZ, R19, R16 ;  /* 0x00000013ff187219 */ /* 0x020fe20000011610 */
[----:B0-----:R-:W-:-:S03]  /*02f0*/  IMAD.SHL.U32 R10, R17, 0x20, RZ ;  /* 0x00000020110a7824 */ /* 0x001fc600078e00ff */
[----:B------:R-:W-:Y:S01]  /*0300*/  LOP3.LUT R11, R24, 0x1, RZ, 0xc0, !PT ;  /* 0x00000001180b7812 */ /* 0x000fe200078ec0ff */
[----:B------:R-:W-:-:S03]  /*0310*/  IMAD.IADD R10, R10, 0x1, R19 ;  /* 0x000000010a0a7824 */ /* 0x000fc600078e0213 */
[----:B------:R-:W-:Y:S01]  /*0320*/  ISETP.NE.U32.AND P0, PT, R11, 0x1, PT ;  /* 0x000000010b00780c */ /* 0x000fe20003f05070 */
[----:B------:R-:W-:-:S03]  /*0330*/  IMAD R11, R10, 0x5, RZ ;  /* 0x000000050a0b7824 */ /* 0x000fc600078e02ff */
[----:B------:R-:W-:Y:S01]  /*0340*/  R2P PR, R24, 0x7e ;  /* 0x0000007e18007804 */ /* 0x000fe20000000000 */
[----:B------:R-:W-:-:S08]  /*0350*/  IMAD.WIDE.U32 R10, R11, 0x4, R8 ;  /* 0x000000040b0a7825 */ /* 0x000fd000078e0008 */
[----:B------:R-:W2:Y:S04]  /*0360*/  @!P0 LDG.E R18, desc[UR4][R10.64] ;  /* 0x000000040a128981 */ /* 0x000ea8000c1e1900 */
[----:B------:R-:W3:Y:S04]  /*0370*/  @!P0 LDG.E R20, desc[UR4][R10.64+0x10] ;  /* 0x000010040a148981 */ /* 0x000ee8000c1e1900 */
[----:B------:R-:W4:Y:S04]  /*0380*/  @P1 LDG.E R22, desc[UR4][R10.64+0x14] ;  /* 0x000014040a161981 */ /* 0x000f28000c1e1900 */
[----:B------:R-:W4:Y:S04]  /*0390*/  @P2 LDG.E R26, desc[UR4][R10.64+0x28] ;  /* 0x000028040a1a2981 */ /* 0x000f28000c1e1900 */
[----:B------:R-:W4:Y:S04]  /*03a0*/  @!P0 LDG.E R21, desc[UR4][R10.64+0x4] ;  /* 0x000004040a158981 */ /* 0x000f28000c1e1900 */
[----:B------:R-:W4:Y:S04]  /*03b0*/  @!P0 LDG.E R23, desc[UR4][R10.64+0xc] ;  /* 0x00000c040a178981 */ /* 0x000f28000c1e1900 */
[----:B------:R-:W4:Y:S04]  /*03c0*/  @P1 LDG.E R25, desc[UR4][R10.64+0x18] ;  /* 0x000018040a191981 */ /* 0x000f28000c1e1900 */
[----:B------:R-:W4:Y:S04]  /*03d0*/  @P3 LDG.E R28, desc[UR4][R10.64+0x3c] ;  /* 0x00003c040a1c3981 */ /* 0x000f28000c1e1900 */
[----:B------:R-:W4:Y:S01]  /*03e0*/  @P6 LDG.E R27, desc[UR4][R10.64+0x7c] ;  /* 0x00007c040a1b6981 */ /* 0x000f22000c1e1900 */
[----:B--2---:R-:W-:-:S03]  /*03f0*/  @!P0 LOP3.LUT R15, R15, R18, RZ, 0x3c, !PT ;  /* 0x000000120f0f8212 */ /* 0x004fc600078e3cff */
[----:B------:R-:W2:Y:S01]  /*0400*/  @!P0 LDG.E R18, desc[UR4][R10.64+0x8] ;  /* 0x000008040a128981 */ /* 0x000ea2000c1e1900 */
[----:B---3--:R-:W-:-:S03]  /*0410*/  @!P0 LOP3.LUT R3, R3, R20, RZ, 0x3c, !PT ;  /* 0x0000001403038212 */ /* 0x008fc600078e3cff */
[----:B------:R-:W3:Y:S01]  /*0420*/  @P1 LDG.E R20, desc[UR4][R10.64+0x24] ;  /* 0x000024040a141981 */ /* 0x000ee2000c1e1900 */
[----:B----4-:R-:W-:-:S03]  /*0430*/  @P1 LOP3.LUT R15, R15, R22, RZ, 0x3c, !PT ;  /* 0x000000160f0f1212 */ /* 0x010fc600078e3cff */
[----:B------:R-:W4:Y:S01]  /*0440*/  @P2 LDG.E R22, desc[UR4][R10.64+0x38] ;  /* 0x000038040a162981 */ /* 0x000f22000c1e1900 */
[----:B------:R-:W-:-:S03]  /*0450*/  @P2 LOP3.LUT R15, R15, R26, RZ, 0x3c, !PT ;  /* 0x0000001a0f0f2212 */ /* 0x000fc600078e3cff */
[----:B------:R-:W4:Y:S01]  /*0460*/  @P4 LDG.E R26, desc[UR4][R10.64+0x50] ;  /* 0x000050040a1a4981 */ /* 0x000f22000c1e1900 */
[----:B------:R-:W-:-:S03]  /*0470*/  @!P0 LOP3.LUT R4, R4, R21, RZ, 0x3c, !PT ;  /* 0x0000001504048212 */ /* 0x000fc600078e3cff */
[----:B------:R-:W4:Y:S01]  /*0480*/  @P1 LDG.E R21, desc[UR4][R10.64+0x20] ;  /* 0x000020040a151981 */ /* 0x000f22000c1e1900 */
[----:B------:R-:W-:-:S03]  /*0490*/  @!P0 LOP3.LUT R2, R2, R23, RZ, 0x3c, !PT ;  /* 0x0000001702028212 */ /* 0x000fc600078e3cff */
[----:B------:R-:W4:Y:S01]  /*04a0*/  @P2 LDG.E R23, desc[UR4][R10.64+0x2c] ;  /* 0x00002c040a172981 */ /* 0x000f22000c1e1900 */
[----:B------:R-:W-:-:S03]  /*04b0*/  @P1 LOP3.LUT R4, R4, R25, RZ, 0x3c, !PT ;  /* 0x0000001904041212 */ /* 0x000fc600078e3cff */
[----:B------:R-:W4:Y:S01]  /*04c0*/  @P2 LDG.E R25, desc[UR4][R10.64+0x34] ;  /* 0x000034040a192981 */ /* 0x000f22000c1e1900 */
[----:B--2---:R-:W-:-:S03]  /*04d0*/  @!P0 LOP3.LUT R5, R5, R18, RZ, 0x3c, !PT ;  /* 0x0000001205058212 */ /* 0x004fc600078e3cff */
[----:B------:R-:W2:Y:S01]  /*04e0*/  @P1 LDG.E R18, desc[UR4][R10.64+0x1c] ;  /* 0x00001c040a121981 */ /* 0x000ea2000c1e1900 */
[----:B---3--:R-:W-:-:S03]  /*04f0*/  @P1 LOP3.LUT R3, R3, R20, RZ, 0x3c, !PT ;  /* 0x0000001403031212 */ /* 0x008fc600078e3cff */
[----:B------:R-:W3:Y:S01]  /*0500*/  @P2 LDG.E R20, desc[UR4][R10.64+0x30] ;  /* 0x000030040a142981 */ /* 0x000ee2000c1e1900 */
[----:B----4-:R-:W-:-:S03]  /*0510*/  @P2 LOP3.LUT R3, R3, R22, RZ, 0x3c, !PT ;  /* 0x0000001603032212 */ /* 0x010fc600078e3cff */
[----:B------:R-:W4:Y:S01]  /*0520*/  @P3 LDG.E R22, desc[UR4][R10.64+0x4c] ;  /* 0x00004c040a163981 */ /* 0x000f22000c1e1900 */
[----:B------:R-:W-:-:S04]  /*0530*/  @P3 LOP3.LUT R15, R15, R28, RZ, 0x3c, !PT ;  /* 0x0000001c0f0f3212 */ /* 0x000fc800078e3cff */
[----:B------:R-:W-:Y:S02]  /*0540*/  @P4 LOP3.LUT R15, R15, R26, RZ, 0x3c, !PT ;  /* 0x0000001a0f0f4212 */ /* 0x000fe400078e3cff */
[----:B------:R-:W-:Y:S01]  /*0550*/  @P1 LOP3.LUT R2, R2, R21, RZ, 0x3c, !PT ;  /* 0x0000001502021212 */ /* 0x000fe200078e3cff */
[----:B------:R-:W4:Y:S04]  /*0560*/  @P5 LDG.E R26, desc[UR4][R10.64+0x64] ;  /* 0x000064040a1a5981 */ /* 0x000f28000c1e1900 */
[----:B------:R-:W4:Y:S01]  /*0570*/  @P3 LDG.E R21, desc[UR4][R10.64+0x40] ;  /* 0x000040040a153981 */ /* 0x000f22000c1e1900 */
[----:B------:R-:W-:Y:S02]  /*0580*/  @P2 LOP3.LUT R4, R4, R23, RZ, 0x3c, !PT ;  /* 0x0000001704042212 */ /* 0x000fe400078e3cff */
[----:B------:R-:W-:Y:S01]  /*0590*/  @P2 LOP3.LUT R2, R2, R25, RZ, 0x3c, !PT ;  /* 0x0000001902022212 */ /* 0x000fe200078e3cff */
[----:B------:R-:W4:Y:S04]  /*05a0*/  @P3 LDG.E R23, desc[UR4][R10.64+0x48] ;  /* 0x000048040a173981 */ /* 0x000f28000c1e1900 */
[----:B------:R-:W4:Y:S01]  /*05b0*/  @P4 LDG.E R25, desc[UR4][R10.64+0x54] ;  /* 0x000054040a194981 */ /* 0x000f22000c1e1900 */
[----:B--2---:R-:W-:-:S03]  /*05c0*/  @P1 LOP3.LUT R5, R5, R18, RZ, 0x3c, !PT ;  /* 0x0000001205051212 */ /* 0x004fc600078e3cff */
[----:B------:R-:W2:Y:S01]  /*05d0*/  @P3 LDG.E R18, desc[UR4][R10.64+0x44] ;  /* 0x000044040a123981 */ /* 0x000ea2000c1e1900 */
[----:B---3--:R-:W-:-:S03]  /*05e0*/  @P2 LOP3.LUT R5, R5, R20, RZ, 0x3c, !PT ;  /* 0x0000001405052212 */ /* 0x008fc600078e3cff */
[----:B------:R-:W3:Y:S01]  /*05f0*/  @P4 LDG.E R20, desc[UR4][R10.64+0x58] ;  /* 0x000058040a144981 */ /* 0x000ee2000c1e1900 */
[----:B----4-:R-:W-:-:S03]  /*0600*/  @P3 LOP3.LUT R3, R3, R22, RZ, 0x3c, !PT ;  /* 0x0000001603033212 */ /* 0x010fc600078e3cff */
[----:B------:R-:W4:Y:S01]  /*0610*/  @P4 LDG.E R22, desc[UR4][R10.64+0x60] ;  /* 0x000060040a164981 */ /* 0x000f22000c1e1900 */
[----:B------:R-:W-:Y:S02]  /*0620*/  LOP3.LUT P0, RZ, R24, 0x80, RZ, 0xc0, !PT ;  /* 0x0000008018ff7812 */ /* 0x000fe4000780c0ff */
[----:B------:R-:W-:Y:S02]  /*0630*/  @P5 LOP3.LUT R15, R15, R26, RZ, 0x3c, !PT ;  /* 0x0000001a0f0f5212 */ /* 0x000fe400078e3cff */
[----:B------:R-:W4:Y:S01]  /*0640*/  @P6 LDG.E R26, desc[UR4][R10.64+0x78] ;  /* 0x000078040a1a6981 */ /* 0x000f22000c1e1900 */
[----:B------:R-:W-:-:S03]  /*0650*/  @P3 LOP3.LUT R4, R4, R21, RZ, 0x3c, !PT ;  /* 0x0000001504043212 */ /* 0x000fc600078e3cff */
[----:B------:R-:W4:Y:S01]  /*0660*/  @P4 LDG.E R21, desc[UR4][R10.64+0x5c] ;  /* 0x00005c040a154981 */ /* 0x000f22000c1e1900 */
[----:B------:R-:W-:-:S03]  /*0670*/  @P3 LOP3.LUT R2, R2, R23, RZ, 0x3c, !PT ;  /* 0x0000001702023212 */ /* 0x000fc600078e3cff */
[----:B------:R-:W4:Y:S01]  /*0680*/  @P5 LDG.E R23, desc[UR4][R10.64+0x68] ;  /* 0x000068040a175981 */ /* 0x000f22000c1e1900 */
[----:B------:R-:W-:-:S03]  /*0690*/  @P4 LOP3.LUT R4, R4, R25, RZ, 0x3c, !PT ;  /* 0x0000001904044212 */ /* 0x000fc600078e3cff */
[----:B------:R-:W4:Y:S01]  /*06a0*/  @P5 LDG.E R25, desc[UR4][R10.64+0x70] ;  /* 0x000070040a195981 */ /* 0x000f22000c1e1900 */
[----:B--2---:R-:W-:-:S03]  /*06b0*/  @P3 LOP3.LUT R5, R5, R18, RZ, 0x3c, !PT ;  /* 0x0000001205053212 */ /* 0x004fc600078e3cff */
[----:B------:R-:W2:Y:S01]  /*06c0*/  @P5 LDG.E R18, desc[UR4][R10.64+0x6c] ;  /* 0x00006c040a125981 */ /* 0x000ea2000c1e1900 */
[----:B---3--:R-:W-:-:S03]  /*06d0*/  @P4 LOP3.LUT R5, R5, R20, RZ, 0x3c, !PT ;  /* 0x0000001405054212 */ /* 0x008fc600078e3cff */
[----:B------:R-:W3:Y:S01]  /*06e0*/  @P5 LDG.E R20, desc[UR4][R10.64+0x74] ;  /* 0x000074040a145981 */ /* 0x000ee2000c1e1900 */
[----:B----4-:R-:W-:-:S03]  /*06f0*/  @P4 LOP3.LUT R3, R3, R22, RZ, 0x3c, !PT ;  /* 0x0000001603034212 */ /* 0x010fc600078e3cff */
[----:B------:R-:W4:Y:S01]  /*0700*/  @P0 LDG.E R22, desc[UR4][R10.64+0x8c] ;  /* 0x00008c040a160981 */ /* 0x000f22000c1e1900 */
[----:B------:R-:W-:-:S03]  /*0710*/  @P6 LOP3.LUT R15, R15, R26, RZ, 0x3c, !PT ;  /* 0x0000001a0f0f6212 */ /* 0x000fc600078e3cff */
        /* <DEDUP_REMOVED lines=13> */
[----:B------:R-:W-:Y:S02]  /*07f0*/  @P6 LOP3.LUT R4, R4, R27, RZ, 0x3c, !PT ;  /* 0x0000001b04046212 */ /* 0x000fe400078e3cff */
[----:B------:R-:W-:Y:S02]  /*0800*/  @P6 LOP3.LUT R2, R2, R21, RZ, 0x3c, !PT ;  /* 0x0000001502026212 */ /* 0x000fe400078e3cff */
[----:B------:R-:W-:Y:S02]  /*0810*/  @P0 LOP3.LUT R4, R4, R23, RZ, 0x3c, !PT ;  /* 0x0000001704040212 */ /* 0x000fe400078e3cff */
[----:B------:R-:W-:Y:S02]  /*0820*/  @P0 LOP3.LUT R2, R2, R25, RZ, 0x3c, !PT ;  /* 0x0000001902020212 */ /* 0x000fe400078e3cff */
[----:B--2---:R-:W-:Y:S02]  /*0830*/  @P6 LOP3.LUT R5, R5, R18, RZ, 0x3c, !PT ;  /* 0x0000001205056212 */ /* 0x004fe400078e3cff */
[----:B---3--:R-:W-:-:S02]  /*0840*/  @P6 LOP3.LUT R3, R3, R20, RZ, 0x3c, !PT ;  /* 0x0000001403036212 */ /* 0x008fc400078e3cff */
[----:B----4-:R-:W-:Y:S02]  /*0850*/  @P0 LOP3.LUT R5, R5, R22, RZ, 0x3c, !PT ;  /* 0x0000001605050212 */ /* 0x010fe400078e3cff */
[----:B------:R-:W-:Y:S02]  /*0860*/  @P0 LOP3.LUT R3, R3, R26, RZ, 0x3c, !PT ;  /* 0x0000001a03030212 */ /* 0x000fe400078e3cff */
[----:B------:R-:W-:-:S13]  /*0870*/  R2P PR, R24.B1, 0x7f ;  /* 0x0000007f18007804 */ /* 0x000fda0000001000 */
[----:B------:R-:W2:Y:S04]  /*0880*/  @P0 LDG.E R18, desc[UR4][R10.64+0xa0] ;  /* 0x0000a0040a120981 */ /* 0x000ea8000c1e1900 */
[----:B------:R-:W3:Y:S04]  /*0890*/  @P1 LDG.E R22, desc[UR4][R10.64+0xb4] ;  /* 0x0000b4040a161981 */ /* 0x000ee8000c1e1900 */
[----:B------:R-:W4:Y:S04]  /*08a0*/  @P2 LDG.E R26, desc[UR4][R10.64+0xc8] ;  /* 0x0000c8040a1a2981 */ /* 0x000f28000c1e1900 */
[----:B------:R-:W4:Y:S04]  /*08b0*/  @P3 LDG.E R28, desc[UR4][R10.64+0xdc] ;  /* 0x0000dc040a1c3981 */ /* 0x000f28000c1e1900 */
[----:B------:R-:W4:Y:S04]  /*08c0*/  @P0 LDG.E R23, desc[UR4][R10.64+0xa4] ;  /* 0x0000a4040a170981 */ /* 0x000f28000c1e1900 */
[----:B------:R-:W4:Y:S04]  /*08d0*/  @P0 LDG.E R20, desc[UR4][R10.64+0xa8] ;  /* 0x0000a8040a140981 */ /* 0x000f28000c1e1900 */
[----:B------:R-:W4:Y:S04]  /*08e0*/  @P4 LDG.E R25, desc[UR4][R10.64+0xf0] ;  /* 0x0000f0040a194981 */ /* 0x000f28000c1e1900 */
        /* <DEDUP_REMOVED lines=21> */
[----:B------:R-:W-:Y:S02]  /*0a40*/  LOP3.LUT P0, RZ, R24, 0x8000, RZ, 0xc0, !PT ;  /* 0x0000800018ff7812 */ /* 0x000fe4000780c0ff */
[----:B----4-:R-:W-:Y:S01]  /*0a50*/  @P5 LOP3.LUT R15, R15, R26, RZ, 0x3c, !PT ;  /* 0x0000001a0f0f5212 */ /* 0x010fe200078e3cff */
[----:B------:R-:W4:Y:S04]  /*0a60*/  @P3 LDG.E R24, desc[UR4][R10.64+0xe4] ;  /* 0x0000e4040a183981 */ /* 0x000f28000c1e1900 */
[----:B------:R-:W2:Y:S01]  /*0a70*/  @P6 LDG.E R26, desc[UR4][R10.64+0x118] ;  /* 0x000118040a1a6981 */ /* 0x000ea2000c1e1900 */
        /* <DEDUP_REMOVED lines=8> */
[----:B---3--:R-:W-:-:S03]  /*0b00*/  @P2 LOP3.LUT R3, R3, R22, RZ, 0x3c, !PT ;  /* 0x0000001603032212 */ /* 0x008fc600078e3cff */
[----:B------:R-:W3:Y:S01]  /*0b10*/  @P4 LDG.E R22, desc[UR4][R10.64+0x100] ;  /* 0x000100040a164981 */ /* 0x000ee2000c1e1900 */
[----:B--2---:R-:W-:-:S03]  /*0b20*/  @P6 LOP3.LUT R15, R15, R26, RZ, 0x3c, !PT ;  /* 0x0000001a0f0f6212 */ /* 0x004fc600078e3cff */
[----:B------:R-:W2:Y:S01]  /*0b30*/  @P0 LDG.E R26, desc[UR4][R10.64+0x12c] ;  /* 0x00012c040a1a0981 */ /* 0x000ea2000c1e1900 */
[----:B----4-:R-:W-:-:S03]  /*0b40*/  @P2 LOP3.LUT R2, R2, R23, RZ, 0x3c, !PT ;  /* 0x0000001702022212 */ /* 0x010fc600078e3cff */
[----:B------:R-:W4:Y:S01]  /*0b50*/  @P4 LDG.E R23, desc[UR4][R10.64+0xfc] ;  /* 0x0000fc040a174981 */ /* 0x000f22000c1e1900 */
[----:B------:R-:W-:-:S03]  /*0b60*/  @P2 LOP3.LUT R5, R5, R20, RZ, 0x3c, !PT ;  /* 0x0000001405052212 */ /* 0x000fc600078e3cff */
[----:B------:R-:W4:Y:S01]  /*0b70*/  @P4 LDG.E R20, desc[UR4][R10.64+0xf8] ;  /* 0x0000f8040a144981 */ /* 0x000f22000c1e1900 */
[----:B------:R-:W-:Y:S02]  /*0b80*/  @P3 LOP3.LUT R2, R2, R27, RZ, 0x3c, !PT ;  /* 0x0000001b02023212 */ /* 0x000fe400078e3cff */
[----:B------:R-:W-:Y:S01]  /*0b90*/  @P3 LOP3.LUT R4, R4, R25, RZ, 0x3c, !PT ;  /* 0x0000001904043212 */ /* 0x000fe200078e3cff */
[----:B------:R-:W4:Y:S01]  /*0ba0*/  @P5 LDG.E R27, desc[UR4][R10.64+0x110] ;  /* 0x000110040a1b5981 */ /* 0x000f22000c1e1900 */
[----:B------:R-:W-:-:S03]  /*0bb0*/  @P3 LOP3.LUT R5, R5, R24, RZ, 0x3c, !PT ;  /* 0x0000001805053212 */ /* 0x000fc600078e3cff */
[----:B------:R-:W4:Y:S04]  /*0bc0*/  @P5 LDG.E R25, desc[UR4][R10.64+0x108] ;  /* 0x000108040a195981 */ /* 0x000f28000c1e1900 */
        /* <DEDUP_REMOVED lines=19> */
[----:B------:R-:W-:-:S05]  /*0d00*/  VIADD R19, R19, 0x10 ;  /* 0x0000001013137836 */ /* 0x000fca0000000000 */
[----:B------:R-:W-:Y:S02]  /*0d10*/  ISETP.NE.AND P1, PT, R19, 0x20, PT ;  /* 0x000000201300780c */ /* 0x000fe40003f25270 */
[----:B------:R-:W-:Y:S02]  /*0d20*/  @P5 LOP3.LUT R3, R3, R18, RZ, 0x3c, !PT ;  /* 0x0000001203035212 */ /* 0x000fe400078e3cff */
[----:B------:R-:W-:Y:S02]  /*0d30*/  @P6 LOP3.LUT R4, R4, R21, RZ, 0x3c, !PT ;  /* 0x0000001504046212 */ /* 0x000fe400078e3cff */
[----:B---3--:R-:W-:-:S04]  /*0d40*/  @P6 LOP3.LUT R3, R3, R22, RZ, 0x3c, !PT ;  /* 0x0000001603036212 */ /* 0x008fc800078e3cff */
[----:B--2---:R-:W-:Y:S02]  /*0d50*/  @P0 LOP3.LUT R3, R3, R26, RZ, 0x3c, !PT ;  /* 0x0000001a03030212 */ /* 0x004fe400078e3cff */
[----:B----4-:R-:W-:Y:S02]  /*0d60*/  @P6 LOP3.LUT R2, R2, R23, RZ, 0x3c, !PT ;  /* 0x0000001702026212 */ /* 0x010fe400078e3cff */
[----:B------:R-:W-:Y:S02]  /*0d70*/  @P6 LOP3.LUT R5, R5, R20, RZ, 0x3c, !PT ;  /* 0x0000001405056212 */ /* 0x000fe400078e3cff */
[----:B------:R-:W-:Y:S02]  /*0d80*/  @P0 LOP3.LUT R2, R2, R27, RZ, 0x3c, !PT ;  /* 0x0000001b02020212 */ /* 0x000fe400078e3cff */
[----:B------:R-:W-:Y:S02]  /*0d90*/  @P0 LOP3.LUT R4, R4, R25, RZ, 0x3c, !PT ;  /* 0x0000001904040212 */ /* 0x000fe400078e3cff */
[----:B------:R-:W-:Y:S01]  /*0da0*/  @P0 LOP3.LUT R5, R5, R24, RZ, 0x3c, !PT ;  /* 0x0000001805050212 */ /* 0x000fe200078e3cff */
[----:B------:R-:W-:Y:S06]  /*0db0*/  @P1 BRA `(.L_x_22) ;  /* 0xfffffff400481947 */ /* 0x000fec000383ffff */
[----:B------:R-:W-:-:S05]  /*0dc0*/  VIADD R17, R17, 0x1 ;  /* 0x0000000111117836 */ /* 0x000fca0000000000 */
[----:B------:R-:W-:-:S13]  /*0dd0*/  ISETP.NE.AND P0, PT, R17, 0x5, PT ;  /* 0x000000051100780c */ /* 0x000fda0003f05270 */
[----:B------:R-:W-:Y:S05]  /*0de0*/  @P0 BRA `(.L_x_23) ;  /* 0xfffffff400300947 */ /* 0x000fea000383ffff */
[----:B------:R0:W-:Y:S01]  /*0df0*/  STG.E.64 desc[UR4][R6.64+0x8], R4 ;  /* 0x0000080406007986 */ /* 0x0001e2000c101b04 */
[----:B------:R-:W-:Y:S01]  /*0e00*/  VIADD R14, R14, 0x1 ;  /* 0x000000010e0e7836 */ /* 0x000fe20000000000 */
[----:B------:R-:W-:Y:S02]  /*0e10*/  LOP3.LUT R11, R13, 0x3, RZ, 0xc0, !PT ;  /* 0x000000030d0b7812 */ /* 0x000fe400078ec0ff */
[----:B------:R0:W-:Y:S02]  /*0e20*/  STG.E.64 desc[UR4][R6.64+0x10], R2 ;  /* 0x0000100206007986 */ /* 0x0001e4000c101b04 */
[----:B------:R-:W-:Y:S02]  /*0e30*/  ISETP.GE.U32.AND P0, PT, R14, R11, PT ;  /* 0x0000000b0e00720c */ /* 0x000fe40003f06070 */
[----:B------:R0:W-:Y:S11]  /*0e40*/  STG.E desc[UR4][R6.64+0x4], R15 ;  /* 0x0000040f06007986 */ /* 0x0001f6000c101904 */
[----:B------:R-:W-:Y:S05]  /*0e50*/  @!P0 BRA `(.L_x_24) ;  /* 0xfffffff400048947 */ /* 0x000fea000383ffff */
.L_x_21:
[----:B------:R-:W-:Y:S05]  /*0e60*/  BSYNC.RECONVERGENT B1 ;  /* 0x0000000000017941 */ /* 0x000fea0003800200 */
.L_x_20:
[C---:B------:R-:W-:Y:S01]  /*0e70*/  ISETP.GT.U32.AND P0, PT, R13.reuse, 0x3, PT ;  /* 0x000000030d00780c */ /* 0x040fe20003f04070 */
[----:B------:R-:W-:Y:S01]  /*0e80*/  VIADD R12, R12, 0x1 ;  /* 0x000000010c0c7836 */ /* 0x000fe20000000000 */
[--C-:B------:R-:W-:Y:S02]  /*0e90*/  SHF.R.U64 R13, R13, 0x2, R0.reuse ;  /* 0x000000020d0d7819 */ /* 0x100fe40000001200 */
[----:B------:R-:W-:Y:S02]  /*0ea0*/  ISETP.GT.U32.AND.EX P0, PT, R0, RZ, PT, P0 ;  /* 0x000000ff0000720c */ /* 0x000fe40003f04100 */
[----:B------:R-:W-:-:S11]  /*0eb0*/  SHF.R.U32.HI R0, RZ, 0x2, R0 ;  /* 0x00000002ff007819 */ /* 0x000fd60000011600 */
[----:B------:R-:W-:Y:S05]  /*0ec0*/  @P0 BRA `(.L_x_25) ;  /* 0xfffffff000c80947 */ /* 0x000fea000383ffff */
.L_x_19:
[----:B------:R-:W-:Y:S05]  /*0ed0*/  BSYNC.RECONVERGENT B0 ;  /* 0x0000000000007941 */ /* 0x000fea0003800200 */
.L_x_18:
[----:B------:R-:W-:Y:S04]  /*0ee0*/  STG.E.64 desc[UR4][R6.64+0x18], RZ ;  /* 0x000018ff06007986 */ /* 0x000fe8000c101b04 */
[----:B------:R-:W-:Y:S04]  /*0ef0*/  STG.E desc[UR4][R6.64+0x20], RZ ;  /* 0x000020ff06007986 */ /* 0x000fe8000c101904 */
[----:B------:R-:W-:Y:S01]  /*0f00*/  STG.E.64 desc[UR4][R6.64+0x28], RZ ;  /* 0x000028ff06007986 */ /* 0x000fe2000c101b04 */
[----:B------:R-:W-:Y:S05]  /*0f10*/  EXIT ;  /* 0x000000000000794d */ /* 0x000fea0003800000 */
.L_x_26:
        /* <DEDUP_REMOVED lines=14> */
.L_x_116:


//--------------------- .text._Z6renderP5ColorP17curandStateXORWOW6Cameraii --------------------------
	.section	.text._Z6renderP5ColorP17curandStateXORWOW6Cameraii,"ax",@progbits
	.align	128
        .global         _Z6renderP5ColorP17curandStateXORWOW6Cameraii
        .type           _Z6renderP5ColorP17curandStateXORWOW6Cameraii,@function
        .size           _Z6renderP5ColorP17curandStateXORWOW6Cameraii,(.L_x_114 - _Z6renderP5ColorP17curandStateXORWOW6Cameraii)
        .other          _Z6renderP5ColorP17curandStateXORWOW6Cameraii,@"STO_CUDA_ENTRY STV_DEFAULT"
_Z6renderP5ColorP17curandStateXORWOW6Cameraii:
.text._Z6renderP5ColorP17curandStateXORWOW6Cameraii:
[----:B------:R-:W0:Y:S01]  /*0000*/  LDC R1, c[0x0][0x37c] ;  /* 0x0000df00ff017b82 */ /* 0x000e220000000800 */
[----:B------:R-:W1:Y:S01]  /*0010*/  S2R R16, SR_TID.Y ;  /* 0x0000000000107919 */ /* 0x000e620000002200 */
[----:B------:R-:W2:Y:S06]  /*0020*/  LDCU UR5, c[0x0][0x2fc] ;  /* 0x00005f80ff0577ac */ /* 0x000eac0008000800 */
[----:B------:R-:W3:Y:S01]  /*0030*/  LDC R0, c[0x0][0x360] ;  /* 0x0000d800ff007b82 */ /* 0x000ee20000000800 */
[----:B0-----:R-:W-:Y:S01]  /*0040*/  IADD3 R1, PT, PT, R1, -0x38, RZ ;  /* 0xffffffc801017810 */ /* 0x001fe20007ffe0ff */
[----:B------:R-:W3:Y:S01]  /*0050*/  S2R R23, SR_TID.X ;  /* 0x0000000000177919 */ /* 0x000ee20000002100 */
[----:B------:R-:W0:Y:S05]  /*0060*/  LDCU UR4, c[0x0][0x2f8] ;  /* 0x00005f00ff0477ac */ /* 0x000e2a0008000800 */
[----:B------:R-:W1:Y:S08]  /*0070*/  S2UR UR7, SR_CTAID.Y ;  /* 0x00000000000779c3 */ /* 0x000e700000002600 */
[----:B------:R-:W1:Y:S01]  /*0080*/  LDC R3, c[0x0][0x364] ;  /* 0x0000d900ff037b82 */ /* 0x000e620000000800 */
[----:B0-----:R-:W-:-:S07]  /*0090*/  IADD3 R18, P1, PT, R1, UR4, RZ ;  /* 0x0000000401127c10 */ /* 0x001fce000ff3e0ff */
[----:B------:R-:W3:Y:S01]  /*00a0*/  S2UR UR6, SR_CTAID.X ;  /* 0x00000000000679c3 */ /* 0x000ee20000002500 */
[----:B--2---:R-:W-:Y:S02]  /*00b0*/  IMAD.X R2, RZ, RZ, UR5, P1 ;  /* 0x00000005ff027e24 */ /* 0x004fe400088e06ff */
[----:B-1----:R-:W-:-:S05]  /*00c0*/  IMAD R16, R3, UR7, R16 ;  /* 0x0000000703107c24 */ /* 0x002fca000f8e0210 */
[----:B------:R-:W-:Y:S01]  /*00d0*/  ISETP.GT.U32.AND P0, PT, R16, 0x2cf, PT ;  /* 0x000002cf1000780c */ /* 0x000fe20003f04070 */
[----:B---3--:R-:W-:-:S05]  /*00e0*/  IMAD R23, R0, UR6, R23 ;  /* 0x0000000600177c24 */ /* 0x008fca000f8e0217 */
[----:B------:R-:W-:-:S13]  /*00f0*/  ISETP.GT.OR P0, PT, R23, 0x4ff, P0 ;  /* 0x000004ff1700780c */ /* 0x000fda0000704670 */
[----:B------:R-:W-:Y:S05]  /*0100*/  @P0 EXIT ;  /* 0x000000000000094d */ /* 0x000fea0003800000 */
[----:B------:R-:W-:Y:S01]  /*0110*/  HFMA2 R17, -RZ, RZ, 0.787109375, -19.203125 ;  /* 0x3a4ccccdff117431 */ /* 0x000fe200000001ff */
[----:B------:R-:W-:Y:S01]  /*0120*/  IADD3 R4, PT, PT, R23, -0x280, RZ ;  /* 0xfffffd8017047810 */ /* 0x000fe20007ffe0ff */
[----:B------:R-:W-:Y:S01]  /*0130*/  IMAD.MOV.U32 R0, RZ, RZ, 0x44a00000 ;  /* 0x44a00000ff007424 */ /* 0x000fe200078e00ff */
[----:B------:R-:W-:Y:S01]  /*0140*/  IADD3 R22, P1, PT, R18, 0x18, RZ ;  /* 0x0000001812167810 */ /* 0x000fe20007f3e0ff */
[----:B------:R-:W-:Y:S01]  /*0150*/  BSSY.RECONVERGENT B6, `(.L_x_27) ;  /* 0x0000010000067945 */ /* 0x000fe20003800200 */
[----:B------:R-:W-:Y:S01]  /*0160*/  I2FP.F32.S32 R4, R4 ;  /* 0x0000000400047245 */ /* 0x000fe20000201400 */
[----:B------:R-:W-:Y:S02]  /*0170*/  IMAD R23, R16, 0x500, R23 ;  /* 0x0000050010177824 */ /* 0x000fe400078e0217 */
[----:B------:R-:W-:Y:S01]  /*0180*/  IMAD.X R19, RZ, RZ, R2, P1 ;  /* 0x000000ffff137224 */ /* 0x000fe200008e0602 */
[----:B------:R-:W0:Y:S01]  /*0190*/  FCHK P0, R4, 1280 ;  /* 0x44a0000004007902 */ /* 0x000e220000000000 */
[----:B------:R-:W-:-:S04]  /*01a0*/  FFMA R0, R17, -R0, 1 ;  /* 0x3f80000011007423 */ /* 0x000fc80000000800 */
[----:B------:R-:W-:-:S04]  /*01b0*/  FFMA R17, R0, R17, 0.00078125001164153218269 ;  /* 0x3a4ccccd00117423 */ /* 0x000fc80000000011 */
[----:B------:R-:W-:-:S04]  /*01c0*/  FFMA R0, R4, R17, RZ ;  /* 0x0000001104007223 */ /* 0x000fc800000000ff */
[----:B------:R-:W-:-:S04]  /*01d0*/  FFMA R3, R0, -1280, R4 ;  /* 0xc4a0000000037823 */ /* 0x000fc80000000004 */
[----:B------:R-:W-:Y:S01]  /*01e0*/  FFMA R17, R17, R3, R0 ;  /* 0x0000000311117223 */ /* 0x000fe20000000000 */
[----:B0-----:R-:W-:Y:S06]  /*01f0*/  @!P0 BRA `(.L_x_28) ;  /* 0x0000000000148947 */ /* 0x001fec0003800000 */
[----:B------:R-:W-:Y:S01]  /*0200*/  MOV R5, 0x44a00000 ;  /* 0x44a0000000057802 */ /* 0x000fe20000000f00 */
[----:B------:R-:W-:Y:S01]  /*0210*/  IMAD.MOV.U32 R21, RZ, RZ, 0x0 ;  /* 0x00000000ff157424 */ /* 0x000fe200078e00ff */
[----:B------:R-:W-:-:S07]  /*0220*/  MOV R20, 0x240 ;  /* 0x0000024000147802 */ /* 0x000fce0000000f00 */
[----:B------:R-:W-:Y:S05]  /*0230*/  CALL.REL.NOINC `($__internal_3_$__cuda_sm3x_div_rn_noftz_f32_slowpath) ;  /* 0x0000004400147944 */ /* 0x000fea0003c00000 */
[----:B------:R-:W-:-:S07]  /*0240*/  MOV R17, R4 ;  /* 0x0000000400117202 */ /* 0x000fce0000000f00 */
.L_x_28:
[----:B------:R-:W-:Y:S05]  /*0250*/  BSYNC.RECONVERGENT B6 ;  /* 0x0000000000067941 */ /* 0x000fea0003800200 */
.L_x_27:
[----:B------:R-:W-:Y:S02]  /*0260*/  HFMA2 R0, -RZ, RZ, 4.625, 0 ;  /* 0x44a00000ff007431 */ /* 0x000fe400000001ff */
[----:B------:R-:W-:Y:S01]  /*0270*/  VIADD R4, R16, 0xfffffe98 ;  /* 0xfffffe9810047836 */ /* 0x000fe20000000000 */
[----:B------:R-:W-:Y:S01]  /*0280*/  BSSY.RECONVERGENT B6, `(.L_x_29) ;  /* 0x000000f000067945 */ /* 0x000fe20003800200 */
[----:B------:R-:W-:-:S03]  /*0290*/  IMAD.MOV.U32 R3, RZ, RZ, 0x3a4ccccd ;  /* 0x3a4ccccdff037424 */ /* 0x000fc600078e00ff */
[----:B------:R-:W-:-:S04]  /*02a0*/  I2FP.F32.S32 R4, R4 ;  /* 0x0000000400047245 */ /* 0x000fc80000201400 */
        /* <DEDUP_REMOVED lines=12> */
.L_x_30:
[----:B------:R-:W-:Y:S05]  /*0370*/  BSYNC.RECONVERGENT B6 ;  /* 0x0000000000067941 */ /* 0x000fea0003800200 */
.L_x_29:
[----:B------:R-:W0:Y:S01]  /*0380*/  LDC R0, c[0x0][0x3a0] ;  /* 0x0000e800ff007b82 */ /* 0x000e220000000800 */
[----:B------:R-:W-:Y:S02]  /*0390*/  HFMA2 R10, -RZ, RZ, 0, 0 ;  /* 0x00000000ff0a7431 */ /* 0x000fe400000001ff */
[----:B------:R-:W-:Y:S02]  /*03a0*/  IMAD.MOV.U32 R11, RZ, RZ, 0x3f800000 ;  /* 0x3f800000ff0b7424 */ /* 0x000fe400078e00ff */
[----:B------:R-:W-:Y:S02]  /*03b0*/  HFMA2 R13, -RZ, RZ, 1.875, 0 ;  /* 0x3f800000ff0d7431 */ /* 0x000fe400000001ff */
[----:B------:R-:W-:Y:S01]  /*03c0*/  IMAD.MOV.U32 R8, RZ, RZ, 0x40a00000 ;  /* 0x40a00000ff087424 */ /* 0x000fe200078e00ff */
[----:B------:R-:W-:Y:S01]  /*03d0*/  MOV R9, 0x3f800000 ;  /* 0x3f80000000097802 */ /* 0x000fe20000000f00 */
[----:B------:R-:W-:Y:S01]  /*03e0*/  IMAD.MOV.U32 R12, RZ, RZ, 0x3f800000 ;  /* 0x3f800000ff0c7424 */ /* 0x000fe200078e00ff */
[----:B------:R-:W-:Y:S01]  /*03f0*/  MOV R15, RZ ;  /* 0x000000ff000f7202 */ /* 0x000fe20000000f00 */
[----:B------:R-:W1:Y:S01]  /*0400*/  LDC.64 R20, c[0x0][0x398] ;  /* 0x0000e600ff147b82 */ /* 0x000e620000000a00 */
[----:B------:R-:W-:Y:S01]  /*0410*/  IMAD.MOV.U32 R14, RZ, RZ, 0x3f800000 ;  /* 0x3f800000ff0e7424 */ /* 0x000fe200078e00ff */
[----:B------:R2:W-:Y:S04]  /*0420*/  STL.64 [R1+0x18], R10 ;  /* 0x0000180a01007387 */ /* 0x0005e80000100a00 */
[----:B------:R2:W-:Y:S02]  /*0430*/  STL.64 [R1+0x20], R8 ;  /* 0x0000200801007387 */ /* 0x0005e40000100a00 */
[----:B------:R-:W3:Y:S02]  /*0440*/  LDC.64 R4, c[0x0][0x390] ;  /* 0x0000e400ff047b82 */ /* 0x000ee40000000a00 */
[----:B------:R2:W-:Y:S04]  /*0450*/  STL.64 [R1+0x28], R12 ;  /* 0x0000280c01007387 */ /* 0x0005e80000100a00 */
[----:B------:R2:W-:Y:S01]  /*0460*/  STL.64 [R1+0x30], R14 ;  /* 0x0000300e01007387 */ /* 0x0005e20000100a00 */
[----:B0-----:R-:W-:Y:S01]  /*0470*/  ISETP.GE.AND P0, PT, R0, 0x1, PT ;  /* 0x000000010000780c */ /* 0x001fe20003f06270 */
[----:B-1----:R-:W-:Y:S01]  /*0480*/  IMAD.MOV.U32 R16, RZ, RZ, R20 ;  /* 0x000000ffff107224 */ /* 0x002fe200078e0014 */
[----:B------:R-:W-:-:S04]  /*0490*/  MOV R7, R21 ;  /* 0x0000001500077202 */ /* 0x000fc80000000f00 */
[----:B------:R2:W-:Y:S04]  /*04a0*/  STL.64 [R1+0x8], R16 ;  /* 0x0000081001007387 */ /* 0x0005e80000100a00 */
[----:B------:R2:W-:Y:S04]  /*04b0*/  STL.64 [R1+0x10], R6 ;  /* 0x0000100601007387 */ /* 0x0005e80000100a00 */
[----:B---3--:R2:W-:Y:S01]  /*04c0*/  STL.64 [R1], R4 ;  /* 0x0000000401007387 */ /* 0x0085e20000100a00 */
[----:B------:R-:W-:Y:S05]  /*04d0*/  @!P0 EXIT ;  /* 0x000000000000894d */ /* 0x000fea0003800000 */
[----:B------:R-:W0:Y:S01]  /*04e0*/  LDC.64 R24, c[0x0][0x388] ;  /* 0x0000e200ff187b82 */ /* 0x000e220000000a00 */
[C---:B------:R-:W-:Y:S01]  /*04f0*/  ISETP.GE.U32.AND P0, PT, R0.reuse, 0x8, PT ;  /* 0x000000080000780c */ /* 0x040fe20003f06070 */
[----:B------:R-:W1:Y:S01]  /*0500*/  LDCU.64 UR36, c[0x0][0x358] ;  /* 0x00006b00ff2477ac */ /* 0x000e620008000a00 */
[----:B--2---:R-:W-:-:S05]  /*0510*/  LOP3.LUT R17, R0, 0x7, RZ, 0xc0, !PT ;  /* 0x0000000700117812 */ /* 0x004fca00078ec0ff */
[----:B------:R-:W2:Y:S01]  /*0520*/  LDC.64 R26, c[0x0][0x380] ;  /* 0x0000e000ff1a7b82 */ /* 0x000ea20000000a00 */
[----:B0-----:R-:W-:-:S04]  /*0530*/  IMAD.WIDE R24, R23, 0x30, R24 ;  /* 0x0000003017187825 */ /* 0x001fc800078e0218 */
[----:B--2---:R-:W-:Y:S01]  /*0540*/  IMAD.WIDE R26, R23, 0x10, R26 ;  /* 0x00000010171a7825 */ /* 0x004fe200078e021a */
[----:B-1----:R-:W-:Y:S06]  /*0550*/  @!P0 BRA `(.L_x_31) ;  /* 0x0000000800f48947 */ /* 0x002fec0003800000 */
[----:B------:R-:W-:-:S05]  /*0560*/  LOP3.LUT R16, R0, 0x7ffffff8, RZ, 0xc0, !PT ;  /* 0x7ffffff800107812 */ /* 0x000fca00078ec0ff */
[----:B------:R-:W-:-:S07]  /*0570*/  IMAD.MOV R16, RZ, RZ, -R16 ;  /* 0x000000ffff107224 */ /* 0x000fce00078e0a10 */
.L_x_32:
[----:B0-----:R-:W0:Y:S01]  /*0580*/  LDCU UR4, c[0x0][0x3a4] ;  /* 0x00007480ff0477ac */ /* 0x001e220008000800 */
[----:B------:R-:W-:Y:S01]  /*0590*/  MOV R4, R18 ;  /* 0x0000001200047202 */ /* 0x000fe20000000f00 */
[----:B------:R-:W-:Y:S01]  /*05a0*/  IMAD.MOV.U32 R5, RZ, RZ, R2 ;  /* 0x000000ffff057224 */ /* 0x000fe200078e0002 */
[----:B------:R-:W-:Y:S01]  /*05b0*/  MOV R6, R22 ;  /* 0x0000001600067202 */ /* 0x000fe20000000f00 */
[----:B------:R-:W-:Y:S01]  /*05c0*/  IMAD.MOV.U32 R7, RZ, RZ, R19 ;  /* 0x000000ffff077224 */ /* 0x000fe200078e0013 */
[----:B------:R-:W-:Y:S01]  /*05d0*/  MOV R10, R24 ;  /* 0x00000018000a7202 */ /* 0x000fe20000000f00 */
[----:B------:R-:W-:Y:S01]  /*05e0*/  IMAD.MOV.U32 R11, RZ, RZ, R25 ;  /* 0x000000ffff0b7224 */ /* 0x000fe200078e0019 */
[----:B------:R-:W-:Y:S01]  /*05f0*/  MOV R20, 0x630 ;  /* 0x0000063000147802 */ /* 0x000fe20000000f00 */
[----:B------:R-:W-:Y:S01]  /*0600*/  IMAD.MOV.U32 R21, RZ, RZ, 0x0 ;  /* 0x00000000ff157424 */ /* 0x000fe200078e00ff */
[----:B0-----:R-:W-:-:S07]  /*0610*/  MOV R8, UR4 ;  /* 0x0000000400087c02 */ /* 0x001fce0008000f00 */
[----:B------:R-:W-:Y:S05]  /*0620*/  CALL.REL.NOINC `($_Z6renderP5ColorP17curandStateXORWOW6Cameraii$_Z5shadeRK3RayR6SphereiP17curandStateXORWOW) ;  /* 0x0000001400807944 */ /* 0x000fea0003c00000 */
[----:B------:R-:W2:Y:S04]  /*0630*/  LDG.E R3, desc[UR36][R26.64] ;  /* 0x000000241a037981 */ /* 0x000ea8000c1e1900 */
[----:B------:R-:W3:Y:S04]  /*0640*/  LDG.E R0, desc[UR36][R26.64+0x4] ;  /* 0x000004241a007981 */ /* 0x000ee8000c1e1900 */
[----:B------:R-:W4:Y:S04]  /*0650*/  LDG.E R11, desc[UR36][R26.64+0x8] ;  /* 0x000008241a0b7981 */ /* 0x000f28000c1e1900 */
[----:B------:R-:W5:Y:S01]  /*0660*/  LDG.E R8, desc[UR36][R26.64+0xc] ;  /* 0x00000c241a087981 */ /* 0x000f62000c1e1900 */
[----:B------:R-:W0:Y:S01]  /*0670*/  LDCU UR4, c[0x0][0x3a4] ;  /* 0x00007480ff0477ac */ /* 0x000e220008000800 */
[----:B------:R-:W-:Y:S01]  /*0680*/  MOV R10, R24 ;  /* 0x00000018000a7202 */ /* 0x000fe20000000f00 */
[----:B------:R-:W-:Y:S01]  /*0690*/  IMAD.MOV.U32 R21, RZ, RZ, 0x0 ;  /* 0x00000000ff157424 */ /* 0x000fe200078e00ff */
[----:B------:R-:W-:Y:S01]  /*06a0*/  MOV R20, 0x7a0 ;  /* 0x000007a000147802 */ /* 0x000fe20000000f00 */
[----:B--2---:R-:W-:Y:S01]  /*06b0*/  FADD R3, R3, R4 ;  /* 0x0000000403037221 */ /* 0x004fe20000000000 */
[----:B------:R-:W-:-:S02]  /*06c0*/  IMAD.MOV.U32 R4, RZ, RZ, R18 ;  /* 0x000000ffff047224 */ /* 0x000fc400078e0012 */
[----:B---3--:R-:W-:Y:S02]  /*06d0*/  FADD R9, R0, R5 ;  /* 0x0000000500097221 */ /* 0x008fe40000000000 */
[----:B------:R1:W-:Y:S01]  /*06e0*/  STG.E desc[UR36][R26.64], R3 ;  /* 0x000000031a007986 */ /* 0x0003e2000c101924 */
[----:B------:R-:W-:Y:S01]  /*06f0*/  MOV R5, R2 ;  /* 0x0000000200057202 */ /* 0x000fe20000000f00 */
[----:B----4-:R-:W-:Y:S02]  /*0700*/  FADD R13, R11, R6 ;  /* 0x000000060b0d7221 */ /* 0x010fe40000000000 */
[----:B------:R1:W-:Y:S01]  /*0710*/  STG.E desc[UR36][R26.64+0x4], R9 ;  /* 0x000004091a007986 */ /* 0x0003e2000c101924 */
[----:B------:R-:W-:Y:S01]  /*0720*/  IMAD.MOV.U32 R11, RZ, RZ, R25 ;  /* 0x000000ffff0b7224 */ /* 0x000fe200078e0019 */
[----:B-----5:R-:W-:Y:S02]  /*0730*/  IADD3 R15, PT, PT, R7, 0x1, R8 ;  /* 0x00000001070f7810 */ /* 0x020fe40007ffe008 */
[----:B------:R1:W-:Y:S01]  /*0740*/  STG.E desc[UR36][R26.64+0x8], R13 ;  /* 0x0000080d1a007986 */ /* 0x0003e2000c101924 */
[----:B0-----:R-:W-:Y:S01]  /*0750*/  MOV R8, UR4 ;  /* 0x0000000400087c02 */ /* 0x001fe20008000f00 */
[----:B------:R-:W-:Y:S01]  /*0760*/  IMAD.MOV.U32 R6, RZ, RZ, R22 ;  /* 0x000000ffff067224 */ /* 0x000fe200078e0016 */
[----:B------:R-:W-:Y:S01]  /*0770*/  MOV R7, R19 ;  /* 0x0000001300077202 */ /* 0x000fe20000000f00 */
[----:B------:R1:W-:Y:S06]  /*0780*/  STG.E desc[UR36][R26.64+0xc], R15 ;  /* 0x00000c0f1a007986 */ /* 0x0003ec000c101924 */
[----:B-1----:R-:W-:Y:S05]  /*0790*/  CALL.REL.NOINC `($_Z6renderP5ColorP17curandStateXORWOW6Cameraii$_Z5shadeRK3RayR6SphereiP17curandStateXORWOW) ;  /* 0x0000001400247944 */ /* 0x002fea0003c00000 */
        /* <DEDUP_REMOVED lines=142> */
[----:B------:R-:W-:-:S04]  /*1080*/  IADD3 R16, PT, PT, R16, 0x8, RZ ;  /* 0x0000000810107810 */ /* 0x000fc80007ffe0ff */
[----:B------:R-:W-:Y:S01]  /*1090*/  ISETP.NE.AND P0, PT, R16, RZ, PT ;  /* 0x000000ff1000720c */ /* 0x000fe20003f05270 */
[----:B--2---:R-:W-:Y:S01]  /*10a0*/  FADD R3, R3, R4 ;  /* 0x0000000403037221 */ /* 0x004fe20000000000 */
[----:B---3--:R-:W-:-:S04]  /*10b0*/  FADD R5, R0, R5 ;  /* 0x0000000500057221 */ /* 0x008fc80000000000 */
[----:B------:R0:W-:Y:S01]  /*10c0*/  STG.E desc[UR36][R26.64], R3 ;  /* 0x000000031a007986 */ /* 0x0001e2000c101924 */
[----:B----4-:R-:W-:-:S03]  /*10d0*/  FADD R9, R9, R6 ;  /* 0x0000000609097221 */ /* 0x010fc60000000000 */
[----:B------:R0:W-:Y:S01]  /*10e0*/  STG.E desc[UR36][R26.64+0x4], R5 ;  /* 0x000004051a007986 */ /* 0x0001e2000c101924 */
[----:B-----5:R-:W-:-:S03]  /*10f0*/  IADD3 R7, PT, PT, R7, 0x1, R8 ;  /* 0x0000000107077810 */ /* 0x020fc60007ffe008 */
[----:B------:R0:W-:Y:S04]  /*1100*/  STG.E desc[UR36][R26.64+0x8], R9 ;  /* 0x000008091a007986 */ /* 0x0001e8000c101924 */
[----:B------:R0:W-:Y:S01]  /*1110*/  STG.E desc[UR36][R26.64+0xc], R7 ;  /* 0x00000c071a007986 */ /* 0x0001e2000c101924 */
[----:B------:R-:W-:Y:S05]  /*1120*/  @P0 BRA `(.L_x_32) ;  /* 0xfffffff400140947 */ /* 0x000fea000383ffff */
.L_x_31:
[----:B------:R-:W-:-:S13]  /*1130*/  ISETP.NE.AND P0, PT, R17, RZ, PT ;  /* 0x000000ff1100720c */ /* 0x000fda0003f05270 */
[----:B------:R-:W-:Y:S05]  /*1140*/  @!P0 EXIT ;  /* 0x000000000000894d */ /* 0x000fea0003800000 */
[----:B------:R-:W1:Y:S01]  /*1150*/  LDCU UR38, c[0x0][0x3a0] ;  /* 0x00007400ff2677ac */ /* 0x000e620008000800 */
[----:B------:R-:W-:Y:S01]  /*1160*/  ISETP.GE.U32.AND P0, PT, R17, 0x4, PT ;  /* 0x000000041100780c */ /* 0x000fe20003f06070 */
[----:B-1----:R-:W-:-:S12]  /*1170*/  ULOP3.LUT UR38, UR38, 0x3, URZ, 0xc0, !UPT ;  /* 0x0000000326267892 */ /* 0x002fd8000f8ec0ff */
[----:B------:R-:W-:Y:S05]  /*1180*/  @!P0 BRA `(.L_x_33) ;  /* 0x0000000400708947 */ /* 0x000fea0003800000 */
[----:B------:R-:W1:Y:S01]  /*1190*/  LDCU UR4, c[0x0][0x3a4] ;  /* 0x00007480ff0477ac */ /* 0x000e620008000800 */
[----:B------:R-:W-:Y:S02]  /*11a0*/  HFMA2 R21, -RZ, RZ, 0, 0 ;  /* 0x00000000ff157431 */ /* 0x000fe400000001ff */
[----:B------:R-:W-:Y:S01]  /*11b0*/  IMAD.MOV.U32 R4, RZ, RZ, R18 ;  /* 0x000000ffff047224 */ /* 0x000fe200078e0012 */
[----:B0-----:R-:W-:Y:S01]  /*11c0*/  MOV R5, R2 ;  /* 0x0000000200057202 */ /* 0x001fe20000000f00 */
[----:B------:R-:W-:Y:S01]  /*11d0*/  IMAD.MOV.U32 R6, RZ, RZ, R22 ;  /* 0x000000ffff067224 */ /* 0x000fe200078e0016 */
[----:B------:R-:W-:Y:S01]  /*11e0*/  MOV R7, R19 ;  /* 0x0000001300077202 */ /* 0x000fe20000000f00 */
[----:B------:R-:W-:Y:S01]  /*11f0*/  IMAD.MOV.U32 R10, RZ, RZ, R24 ;  /* 0x000000ffff0a7224 */ /* 0x000fe200078e0018 */
[----:B------:R-:W-:Y:S02]  /*1200*/  MOV R11, R25 ;  /* 0x00000019000b7202 */ /* 0x000fe40000000f00 */
[----:B------:R-:W-:Y:S01]  /*1210*/  MOV R20, 0x1240 ;  /* 0x0000124000147802 */ /* 0x000fe20000000f00 */
[----:B-1----:R-:W-:-:S07]  /*1220*/  IMAD.U32 R8, RZ, RZ, UR4 ;  /* 0x00000004ff087e24 */ /* 0x002fce000f8e00ff */
[----:B------:R-:W-:Y:S05]  /*1230*/  CALL.REL.NOINC `($_Z6renderP5ColorP17curandStateXORWOW6Cameraii$_Z5shadeRK3RayR6SphereiP17curandStateXORWOW) ;  /* 0x00000008007c7944 */ /* 0x000fea0003c00000 */
[----:B------:R-:W2:Y:S04]  /*1240*/  LDG.E R3, desc[UR36][R26.64] ;  /* 0x000000241a037981 */ /* 0x000ea8000c1e1900 */
[----:B------:R-:W3:Y:S04]  /*1250*/  LDG.E R0, desc[UR36][R26.64+0x4] ;  /* 0x000004241a007981 */ /* 0x000ee8000c1e1900 */
[----:B------:R-:W4:Y:S04]  /*1260*/  LDG.E R11, desc[UR36][R26.64+0x8] ;  /* 0x000008241a0b7981 */ /* 0x000f28000c1e1900 */
[----:B------:R-:W5:Y:S01]  /*1270*/  LDG.E R8, desc[UR36][R26.64+0xc] ;  /* 0x00000c241a087981 */ /* 0x000f62000c1e1900 */
[----:B------:R-:W0:Y:S01]  /*1280*/  LDCU UR4, c[0x0][0x3a4] ;  /* 0x00007480ff0477ac */ /* 0x000e220008000800 */
[----:B------:R-:W-:-:S02]  /*1290*/  HFMA2 R21, -RZ, RZ, 0, 0 ;  /* 0x00000000ff157431 */ /* 0x000fc400000001ff */
[----:B------:R-:W-:Y:S01]  /*12a0*/  IMAD.MOV.U32 R10, RZ, RZ, R24 ;  /* 0x000000ffff0a7224 */ /* 0x000fe200078e0018 */
[----:B------:R-:W-:Y:S01]  /*12b0*/  MOV R20, 0x13b0 ;  /* 0x000013b000147802 */ /* 0x000fe20000000f00 */
[----:B--2---:R-:W-:Y:S01]  /*12c0*/  FADD R3, R3, R4 ;  /* 0x0000000403037221 */ /* 0x004fe20000000000 */
[----:B------:R-:W-:Y:S01]  /*12d0*/  MOV R4, R18 ;  /* 0x0000001200047202 */ /* 0x000fe20000000f00 */
[----:B---3--:R-:W-:-:S03]  /*12e0*/  FADD R9, R0, R5 ;  /* 0x0000000500097221 */ /* 0x008fc60000000000 */
[----:B------:R1:W-:Y:S01]  /*12f0*/  STG.E desc[UR36][R26.64], R3 ;  /* 0x000000031a007986 */ /* 0x0003e2000c101924 */
[----:B------:R-:W-:Y:S02]  /*1300*/  IMAD.MOV.U32 R5, RZ, RZ, R2 ;  /* 0x000000ffff057224 */ /* 0x000fe400078e0002 */
[----:B----4-:R-:W-:Y:S01]  /*1310*/  FADD R13, R11, R6 ;  /* 0x000000060b0d7221 */ /* 0x010fe20000000000 */
[----:B------:R1:W-:Y:S01]  /*1320*/  STG.E desc[UR36][R26.64+0x4], R9 ;  /* 0x000004091a007986 */ /* 0x0003e2000c101924 */
[----:B------:R-:W-:Y:S02]  /*1330*/  MOV R11, R25 ;  /* 0x00000019000b7202 */ /* 0x000fe40000000f00 */
[----:B-----5:R-:W-:Y:S01]  /*1340*/  IADD3 R15, PT, PT, R7, 0x1, R8 ;  /* 0x00000001070f7810 */ /* 0x020fe20007ffe008 */
[----:B------:R1:W-:Y:S01]  /*1350*/  STG.E desc[UR36][R26.64+0x8], R13 ;  /* 0x0000080d1a007986 */ /* 0x0003e2000c101924 */
[----:B0-----:R-:W-:Y:S01]  /*1360*/  IMAD.U32 R8, RZ, RZ, UR4 ;  /* 0x00000004ff087e24 */ /* 0x001fe2000f8e00ff */
[----:B------:R-:W-:Y:S01]  /*1370*/  MOV R6, R22 ;  /* 0x0000001600067202 */ /* 0x000fe20000000f00 */
[----:B------:R-:W-:Y:S01]  /*1380*/  IMAD.MOV.U32 R7, RZ, RZ, R19 ;  /* 0x000000ffff077224 */ /* 0x000fe200078e0013 */
[----:B------:R1:W-:Y:S06]  /*1390*/  STG.E desc[UR36][R26.64+0xc], R15 ;  /* 0x00000c0f1a007986 */ /* 0x0003ec000c101924 */
[----:B-1----:R-:W-:Y:S05]  /*13a0*/  CALL.REL.NOINC `($_Z6renderP5ColorP17curandStateXORWOW6Cameraii$_Z5shadeRK3RayR6SphereiP17curandStateXORWOW) ;  /* 0x0000000800207944 */ /* 0x002fea0003c00000 */
        /* <DEDUP_REMOVED lines=50> */
[----:B--2---:R-:W-:Y:S01]  /*16d0*/  FADD R3, R3, R4 ;  /* 0x0000000403037221 */ /* 0x004fe20000000000 */
[----:B---3--:R-:W-:-:S04]  /*16e0*/  FADD R5, R0, R5 ;  /* 0x0000000500057221 */ /* 0x008fc80000000000 */
[----:B------:R1:W-:Y:S01]  /*16f0*/  STG.E desc[UR36][R26.64], R3 ;  /* 0x000000031a007986 */ /* 0x0003e2000c101924 */
[----:B----4-:R-:W-:-:S03]  /*1700*/  FADD R9, R9, R6 ;  /* 0x0000000609097221 */ /* 0x010fc60000000000 */
[----:B------:R1:W-:Y:S01]  /*1710*/  STG.E desc[UR36][R26.64+0x4], R5 ;  /* 0x000004051a007986 */ /* 0x0003e2000c101924 */
[----:B-----5:R-:W-:-:S03]  /*1720*/  IADD3 R7, PT, PT, R7, 0x1, R8 ;  /* 0x0000000107077810 */ /* 0x020fc60007ffe008 */
[----:B------:R1:W-:Y:S04]  /*1730*/  STG.E desc[UR36][R26.64+0x8], R9 ;  /* 0x000008091a007986 */ /* 0x0003e8000c101924 */
[----:B------:R1:W-:Y:S02]  /*1740*/  STG.E desc[UR36][R26.64+0xc], R7 ;  /* 0x00000c071a007986 */ /* 0x0003e4000c101924 */
.L_x_33:
[----:B------:R-:W-:-:S13]  /*1750*/  ISETP.NE.AND P0, PT, RZ, UR38, PT ;  /* 0x00000026ff007c0c */ /* 0x000fda000bf05270 */
[----:B------:R-:W-:Y:S05]  /*1760*/  @!P0 EXIT ;  /* 0x000000000000894d */ /* 0x000fea0003800000 */
[----:B------:R-:W-:-:S09]  /*1770*/  UISETP.NE.AND UP0, UPT, UR38, 0x1, UPT ;  /* 0x000000012600788c */ /* 0x000fd2000bf05270 */
[----:B------:R-:W-:Y:S05]  /*1780*/  BRA.U !UP0, `(.L_x_34) ;  /* 0x0000000108b87547 */ /* 0x000fea000b800000 */
[----:B------:R-:W2:Y:S01]  /*1790*/  LDCU UR4, c[0x0][0x3a4] ;  /* 0x00007480ff0477ac */ /* 0x000ea20008000800 */
[----:B------:R-:W-:Y:S02]  /*17a0*/  HFMA2 R21, -RZ, RZ, 0, 0 ;  /* 0x00000000ff157431 */ /* 0x000fe400000001ff */
[----:B------:R-:W-:Y:S01]  /*17b0*/  IMAD.MOV.U32 R4, RZ, RZ, R18 ;  /* 0x000000ffff047224 */ /* 0x000fe200078e0012 */
[----:B01----:R-:W-:Y:S01]  /*17c0*/  MOV R5, R2 ;  /* 0x0000000200057202 */ /* 0x003fe20000000f00 */
[----:B------:R-:W-:Y:S01]  /*17d0*/  IMAD.MOV.U32 R6, RZ, RZ, R22 ;  /* 0x000000ffff067224 */ /* 0x000fe200078e0016 */
[----:B------:R-:W-:Y:S01]  /*17e0*/  MOV R7, R19 ;  /* 0x0000001300077202 */ /* 0x000fe20000000f00 */
[----:B------:R-:W-:Y:S01]  /*17f0*/  IMAD.MOV.U32 R10, RZ, RZ, R24 ;  /* 0x000000ffff0a7224 */ /* 0x000fe200078e0018 */
[----:B------:R-:W-:Y:S02]  /*1800*/  MOV R11, R25 ;  /* 0x00000019000b7202 */ /* 0x000fe40000000f00 */
[----:B------:R-:W-:Y:S01]  /*1810*/  MOV R20, 0x1840 ;  /* 0x0000184000147802 */ /* 0x000fe20000000f00 */
[----:B--2---:R-:W-:-:S07]  /*1820*/  IMAD.U32 R8, RZ, RZ, UR4 ;  /* 0x00000004ff087e24 */ /* 0x004fce000f8e00ff */
        /* <DEDUP_REMOVED lines=36> */
.L_x_34:
[----:B------:R-:W3:Y:S02]  /*1a70*/  LDC R0, c[0x0][0x3a0] ;  /* 0x0000e800ff007b82 */ /* 0x000ee40000000800 */
[----:B---3--:R-:W-:-:S04]  /*1a80*/  LOP3.LUT R0, R0, 0x1, RZ, 0xc0, !PT ;  /* 0x0000000100007812 */ /* 0x008fc800078ec0ff */
[----:B------:R-:W-:-:S13]  /*1a90*/  ISETP.NE.U32.AND P0, PT, R0, 0x1, PT ;  /* 0x000000010000780c */ /* 0x000fda0003f05070 */
[----:B------:R-:W-:Y:S05]  /*1aa0*/  @P0 EXIT ;  /* 0x000000000000094d */ /* 0x000fea0003800000 */
[----:B------:R-:W3:Y:S01]  /*1ab0*/  LDCU UR4, c[0x0][0x3a4] ;  /* 0x00007480ff0477ac */ /* 0x000ee20008000800 */
[----:B------:R-:W-:Y:S02]  /*1ac0*/  HFMA2 R21, -RZ, RZ, 0, 0 ;  /* 0x00000000ff157431 */ /* 0x000fe400000001ff */
[----:B------:R-:W-:Y:S01]  /*1ad0*/  IMAD.MOV.U32 R10, RZ, RZ, R24 ;  /* 0x000000ffff0a7224 */ /* 0x000fe200078e0018 */
[----:B------:R-:W-:Y:S01]  /*1ae0*/  MOV R11, R25 ;  /* 0x00000019000b7202 */ /* 0x000fe20000000f00 */
[----:B------:R-:W-:Y:S01]  /*1af0*/  IMAD.MOV.U32 R4, RZ, RZ, R18 ;  /* 0x000000ffff047224 */ /* 0x000fe200078e0012 */
[----:B012---:R-:W-:Y:S01]  /*1b00*/  MOV R5, R2 ;  /* 0x0000000200057202 */ /* 0x007fe20000000f00 */
[----:B------:R-:W-:Y:S01]  /*1b10*/  IMAD.MOV.U32 R6, RZ, RZ, R22 ;  /* 0x000000ffff067224 */ /* 0x000fe200078e0016 */
[----:B------:R-:W-:Y:S02]  /*1b20*/  MOV R7, R19 ;  /* 0x0000001300077202 */ /* 0x000fe40000000f00 */
[----:B------:R-:W-:Y:S01]  /*1b30*/  MOV R20, 0x1b60 ;  /* 0x00001b6000147802 */ /* 0x000fe20000000f00 */
[----:B---3--:R-:W-:-:S07]  /*1b40*/  IMAD.U32 R8, RZ, RZ, UR4 ;  /* 0x00000004ff087e24 */ /* 0x008fce000f8e00ff */
[----:B------:R-:W-:Y:S05]  /*1b50*/  CALL.REL.NOINC `($_Z6renderP5ColorP17curandStateXORWOW6Cameraii$_Z5shadeRK3RayR6SphereiP17curandStateXORWOW) ;  /* 0x0000000000347944 */ /* 0x000fea0003c00000 */
[----:B------:R-:W2:Y:S04]  /*1b60*/  LDG.E R3, desc[UR36][R26.64] ;  /* 0x000000241a037981 */ /* 0x000ea8000c1e1900 */
[----:B------:R-:W3:Y:S04]  /*1b70*/  LDG.E R0, desc[UR36][R26.64+0x4] ;  /* 0x000004241a007981 */ /* 0x000ee8000c1e1900 */
[----:B------:R-:W4:Y:S04]  /*1b80*/  LDG.E R9, desc[UR36][R26.64+0x8] ;  /* 0x000008241a097981 */ /* 0x000f28000c1e1900 */
[----:B------:R-:W5:Y:S01]  /*1b90*/  LDG.E R2, desc[UR36][R26.64+0xc] ;  /* 0x00000c241a027981 */ /* 0x000f62000c1e1900 */
[----:B--2---:R-:W-:Y:S01]  /*1ba0*/  FADD R3, R3, R4 ;  /* 0x0000000403037221 */ /* 0x004fe20000000000 */
[----:B---3--:R-:W-:-:S04]  /*1bb0*/  FADD R5, R0, R5 ;  /* 0x0000000500057221 */ /* 0x008fc80000000000 */
[----:B------:R-:W-:Y:S01]  /*1bc0*/  STG.E desc[UR36][R26.64], R3 ;  /* 0x000000031a007986 */ /* 0x000fe2000c101924 */
[----:B----4-:R-:W-:-:S03]  /*1bd0*/  FADD R9, R9, R6 ;  /* 0x0000000609097221 */ /* 0x010fc60000000000 */
[----:B------:R-:W-:Y:S01]  /*1be0*/  STG.E desc[UR36][R26.64+0x4], R5 ;  /* 0x000004051a007986 */ /* 0x000fe2000c101924 */
[----:B-----5:R-:W-:-:S03]  /*1bf0*/  IADD3 R7, PT, PT, R7, 0x1, R2 ;  /* 0x0000000107077810 */ /* 0x020fc60007ffe002 */
[----:B------:R-:W-:Y:S04]  /*1c00*/  STG.E desc[UR36][R26.64+0x8], R9 ;  /* 0x000008091a007986 */ /* 0x000fe8000c101924 */
[----:B------:R-:W-:Y:S01]  /*1c10*/  STG.E desc[UR36][R26.64+0xc], R7 ;  /* 0x00000c071a007986 */ /* 0x000fe2000c101924 */
[----:B------:R-:W-:Y:S05]  /*1c20*/  EXIT ;  /* 0x000000000000794d */ /* 0x000fea0003800000 */
        .type           $_Z6renderP5ColorP17curandStateXORWOW6Cameraii$_Z5shadeRK3RayR6SphereiP17curandStateXORWOW,@function
        .size           $_Z6renderP5ColorP17curandStateXORWOW6Cameraii$_Z5shadeRK3RayR6SphereiP17curandStateXORWOW,($__internal_1_$__cuda_sm20_rcp_rn_f32_slowpath - $_Z6renderP5ColorP17curandStateXORWOW6Cameraii$_Z5shadeRK3RayR6SphereiP17curandStateXORWOW)
$_Z6renderP5ColorP17curandStateXORWOW6Cameraii$_Z5shadeRK3RayR6SphereiP17curandStateXORWOW:
[----:B------:R-:W-:Y:S02]  /*1c30*/  VIADD R1, R1, 0xffffff50 ;  /* 0xffffff5001017836 */ /* 0x000fe40000000000 */
[----:B------:R-:W-:-:S03]  /*1c40*/  IMAD.MOV.U32 R3, RZ, RZ, R4 ;  /* 0x000000ffff037224 */ /* 0x000fc600078e0004 */
[----:B------:R-:W-:Y:S04]  /*1c50*/  STL [R1+0xa0], R69 ;  /* 0x0000a04501007387 */ /* 0x000fe80000100800 */
        /* <DEDUP_REMOVED lines=27> */
[----:B------:R0:W-:Y:S04]  /*1e10*/  STL [R1+0x5c], R36 ;  /* 0x00005c2401007387 */ /* 0x0001e80000100800 */
[----:B------:R1:W-:Y:S04]  /*1e20*/  STL [R1+0x58], R31 ;  /* 0x0000581f01007387 */ /* 0x0003e80000100800 */
[----:B------:R2:W-:Y:S01]  /*1e30*/  STL [R1+0x54], R30 ;  /* 0x0000541e01007387 */ /* 0x0005e20000100800 */
[----:B0-----:R-:W0:Y:S05]  /*1e40*/  BMOV.32.CLEAR R36, B9 ;  /* 0x0000000009247355 */ /* 0x001e2a0000100000 */
[----:B------:R3:W-:Y:S01]  /*1e50*/  STL [R1+0x50], R29 ;  /* 0x0000501d01007387 */ /* 0x0007e20000100800 */
[----:B-1----:R-:W1:Y:S05]  /*1e60*/  BMOV.32.CLEAR R31, B8 ;  /* 0x00000000081f7355 */ /* 0x002e6a0000100000 */
[----:B--2---:R-:W2:Y:S05]  /*1e70*/  BMOV.32.CLEAR R30, B7 ;  /* 0x00000000071e7355 */ /* 0x004eaa0000100000 */
[----:B---3--:R-:W3:Y:S05]  /*1e80*/  BMOV.32.CLEAR R29, B6 ;  /* 0x00000000061d7355 */ /* 0x008eea0000100000 */
[----:B------:R4:W-:Y:S04]  /*1e90*/  STL [R1+0xa8], R71 ;  /* 0x0000a84701007387 */ /* 0x0009e80000100800 */
[----:B------:R5:W-:Y:S04]  /*1ea0*/  STL [R1+0xa4], R70 ;  /* 0x0000a44601007387 */ /* 0x000be80000100800 */
[----:B------:R0:W-:Y:S01]  /*1eb0*/  STL [R1+0x34], R22 ;  /* 0x0000341601007387 */ /* 0x0001e20000100800 */
[----:B----4-:R-:W-:-:S03]  /*1ec0*/  MOV R71, R11 ;  /* 0x0000000b00477202 */ /* 0x010fc60000000f00 */
[----:B------:R4:W-:Y:S01]  /*1ed0*/  STL [R1+0x28], R19 ;  /* 0x0000281301007387 */ /* 0x0009e20000100800 */
[----:B-----5:R-:W-:-:S03]  /*1ee0*/  IMAD.MOV.U32 R70, RZ, RZ, R10 ;  /* 0x000000ffff467224 */ /* 0x020fc600078e000a */
[----:B------:R5:W-:Y:S01]  /*1ef0*/  STL [R1+0x24], R18 ;  /* 0x0000241201007387 */ /* 0x000be20000100800 */
[----:B0-----:R-:W-:Y:S01]  /*1f00*/  MOV R22, R6 ;  /* 0x0000000600167202 */ /* 0x001fe20000000f00 */
[----:B----4-:R-:W-:Y:S01]  /*1f10*/  IMAD.MOV.U32 R19, RZ, RZ, R7 ;  /* 0x000000ffff137224 */ /* 0x010fe200078e0007 */
[----:B-----5:R-:W-:Y:S01]  /*1f20*/  MOV R18, R8 ;  /* 0x0000000800127202 */ /* 0x020fe20000000f00 */
[----:B------:R-:W0:Y:S01]  /*1f30*/  LDC R0, c[0x0][0x2f8] ;  /* 0x0000be00ff007b82 */ /* 0x000e220000000800 */
[----:B------:R-:W4:Y:S02]  /*1f40*/  LDCU UR4, c[0x0][0x2fc] ;  /* 0x00005f80ff0477ac */ /* 0x000f240008000800 */
[----:B------:R-:W-:Y:S01]  /*1f50*/  ISETP.GE.AND P0, PT, R18, 0x1, PT ;  /* 0x000000011200780c */ /* 0x000fe20003f06270 */
[----:B------:R-:W-:Y:S01]  /*1f60*/  BSSY.RECONVERGENT B9, `(.L_x_35) ;  /* 0x00001f6000097945 */ /* 0x000fe20003800200 */
[----:B------:R-:W-:Y:S02]  /*1f70*/  CS2R R6, SRZ ;  /* 0x0000000000067805 */ /* 0x000fe4000001ff00 */
[----:B------:R-:W-:-:S02]  /*1f80*/  CS2R R4, SRZ ;  /* 0x0000000000047805 */ /* 0x000fc4000001ff00 */
[----:B0-----:R-:W-:-:S04]  /*1f90*/  IADD3 R24, P1, PT, R1, R0, RZ ;  /* 0x0000000001187210 */ /* 0x001fc80007f3e0ff */
[----:B----4-:R-:W-:-:S03]  /*1fa0*/  IADD3.X R23, PT, PT, RZ, UR4, RZ, P1, !PT ;  /* 0x00000004ff177c10 */ /* 0x010fc60008ffe4ff */
[----:B-123--:R-:W-:Y:S06]  /*1fb0*/  @!P0 BRA `(.L_x_36) ;  /* 0x0000001c00c08947 */ /* 0x00efec0003800000 */
[----:B------:R-:W-:Y:S01]  /*1fc0*/  IMAD.IADD R7, R3, 0x1, -R0 ;  /* 0x0000000103077824 */ /* 0x000fe200078e0a00 */
[----:B------:R-:W-:-:S04]  /*1fd0*/  IADD3 R8, PT, PT, -R0, R22, RZ ;  /* 0x0000001600087210 */ /* 0x000fc80007ffe1ff */
[----:B------:R-:W2:Y:S04]  /*1fe0*/  LDL R53, [R7+0x4] ;  /* 0x0000040007357983 */ /* 0x000ea80000100800 */
[----:B------:R-:W2:Y:S04]  /*1ff0*/  LDL R52, [R8+0x4] ;  /* 0x0000040008347983 */ /* 0x000ea80000100800 */
[----:B------:R-:W3:Y:S04]  /*2000*/  LDL R54, [R7] ;  /* 0x0000000007367983 */ /* 0x000ee80000100800 */
[----:B------:R-:W3:Y:S04]  /*2010*/  LDL R55, [R8] ;  /* 0x0000000008377983 */ /* 0x000ee80000100800 */
[----:B------:R-:W4:Y:S04]  /*2020*/  LDL R44, [R7+0x10] ;  /* 0x00001000072c7983 */ /* 0x000f280000100800 */
[----:B------:R-:W5:Y:S04]  /*2030*/  LDL R46, [R7+0x8] ;  /* 0x00000800072e7983 */ /* 0x000f680000100800 */
[----:B------:R-:W5:Y:S04]  /*2040*/  LDL R47, [R8+0x8] ;  /* 0x00000800082f7983 */ /* 0x000f680000100800 */
[----:B------:R-:W5:Y:S04]  /*2050*/  LDL R45, [R7+0xc] ;  /* 0x00000c00072d7983 */ /* 0x000f680000100800 */
[----:B------:R-:W5:Y:S04]  /*2060*/  LDL R39, [R7+0x14] ;  /* 0x0000140007277983 */ /* 0x000f680000100800 */
[----:B------:R-:W5:Y:S01]  /*2070*/  LDL R6, [R8+0xc] ;  /* 0x00000c0008067983 */ /* 0x000f620000100800 */
[----:B------:R-:W0:Y:S01]  /*2080*/  LDCU UR4, c[0x3][0x48] ;  /* 0x00c00900ff0477ac */ /* 0x000e220008000800 */
[----:B------:R-:W-:Y:S01]  /*2090*/  BSSY.RECONVERGENT B8, `(.L_x_37) ;  /* 0x00000b4000087945 */ /* 0x000fe20003800200 */
[----:B------:R-:W-:-:S02]  /*20a0*/  HFMA2 R68, -RZ, RZ, 0, 0 ;  /* 0x00000000ff447431 */ /* 0x000fc400000001ff */
[----:B------:R-:W-:Y:S01]  /*20b0*/  IMAD.MOV.U32 R28, RZ, RZ, RZ ;  /* 0x000000ffff1c7224 */ /* 0x000fe200078e00ff */
[----:B------:R-:W-:Y:S02]  /*20c0*/  CS2R R62, SRZ ;  /* 0x00000000003e7805 */ /* 0x000fe4000001ff00 */
[----:B------:R-:W-:Y:S01]  /*20d0*/  CS2R R26, SRZ ;  /* 0x00000000001a7805 */ /* 0x000fe2000001ff00 */
[----:B------:R-:W-:Y:S01]  /*20e0*/  IMAD.MOV.U32 R25, RZ, RZ, RZ ;  /* 0x000000ffff197224 */ /* 0x000fe200078e00ff */
[----:B------:R-:W-:Y:S01]  /*20f0*/  CS2R R16, SRZ ;  /* 0x0000000000107805 */ /* 0x000fe2000001ff00 */
[----:B0-----:R-:W-:Y:S02]  /*2100*/  IMAD.U32 R69, RZ, RZ, UR4 ;  /* 0x00000004ff457e24 */ /* 0x001fe4000f8e00ff */
[----:B--2---:R-:W-:-:S04]  /*2110*/  FADD R3, R53, -R52 ;  /* 0x8000003435037221 */ /* 0x004fc80000000000 */
[----:B------:R-:W-:Y:S01]  /*2120*/  FMUL R5, R3, R3 ;  /* 0x0000000303057220 */ /* 0x000fe20000400000 */
[----:B---3--:R-:W-:Y:S01]  /*2130*/  FADD R0, R54, -R55 ;  /* 0x8000003736007221 */ /* 0x008fe20000000000 */
[----:B----4-:R-:W-:-:S03]  /*2140*/  FMUL R4, R44, R44 ;  /* 0x0000002c2c047220 */ /* 0x010fc60000400000 */
[----:B------:R-:W-:Y:S01]  /*2150*/  FFMA R5, R0, R0, R5 ;  /* 0x0000000000057223 */ /* 0x000fe20000000005 */
[----:B------:R-:W-:Y:S01]  /*2160*/  FMUL R3, R3, R44 ;  /* 0x0000002c03037220 */ /* 0x000fe20000400000 */
[----:B-----5:R-:W-:Y:S01]  /*2170*/  FADD R2, R46, -R47 ;  /* 0x8000002f2e027221 */ /* 0x020fe20000000000 */
[----:B------:R-:W-:-:S03]  /*2180*/  FFMA R4, R45, R45, R4 ;  /* 0x0000002d2d047223 */ /* 0x000fc60000000004 */
[----:B------:R-:W-:Y:S01]  /*2190*/  FFMA R5, R2, R2, R5 ;  /* 0x0000000202057223 */ /* 0x000fe20000000005 */
[----:B------:R-:W-:Y:S01]  /*21a0*/  FFMA R3, R0, R45, R3 ;  /* 0x0000002d00037223 */ /* 0x000fe20000000003 */
[----:B------:R-:W-:-:S03]  /*21b0*/  FFMA R38, R39, R39, R4 ;  /* 0x0000002727267223 */ /* 0x000fc60000000004 */
[----:B------:R-:W-:Y:S01]  /*21c0*/  FFMA R37, R2, R39, R3 ;  /* 0x0000002702257223 */ /* 0x000fe20000000003 */
[----:B------:R-:W-:Y:S01]  /*21d0*/  MOV R2, RZ ;  /* 0x000000ff00027202 */ /* 0x000fe20000000f00 */
[----:B------:R-:W-:-:S04]  /*21e0*/  FFMA R5, -R6, R6, R5 ;  /* 0x0000000606057223 */ /* 0x000fc80000000105 */
[----:B------:R-:W-:-:S04]  /*21f0*/  FMUL R4, R38, R5 ;  /* 0x0000000526047220 */ /* 0x000fc80000400000 */
[----:B------:R-:W-:-:S05]  /*2200*/  FFMA R4, R37, R37, -R4 ;  /* 0x0000002525047223 */ /* 0x000fca0000000804 */
[----:B------:R-:W-:-:S13]  /*2210*/  FSETP.GT.AND P0, PT, R4, RZ, PT ;  /* 0x000000ff0400720b */ /* 0x000fda0003f04000 */
[----:B------:R-:W-:Y:S05]  /*2220*/  @!P0 BRA `(.L_x_38) ;  /* 0x0000000800688947 */ /* 0x000fea0003800000 */
[----:B------:R-:W-:Y:S01]  /*2230*/  IADD3 R0, PT, PT, R4, -0xd000000, RZ ;  /* 0xf300000004007810 */ /* 0x000fe20007ffe0ff */
[----:B------:R0:W1:Y:S01]  /*2240*/  MUFU.RSQ R5, R4 ;  /* 0x0000000400057308 */ /* 0x0000620000001400 */
[----:B------:R-:W-:Y:S02]  /*2250*/  BSSY.RECONVERGENT B6, `(.L_x_39) ;  /* 0x000000c000067945 */ /* 0x000fe40003800200 */
[----:B------:R-:W-:-:S13]  /*2260*/  ISETP.GT.U32.AND P0, PT, R0, 0x727fffff, PT ;  /* 0x727fffff0000780c */ /* 0x000fda0003f04070 */
[----:B0-----:R-:W-:Y:S05]  /*2270*/  @!P0 BRA `(.L_x_40) ;  /* 0x0000000000148947 */ /* 0x001fea0003800000 */
[----:B------:R-:W-:Y:S01]  /*2280*/  MOV R20, 0x22b0 ;  /* 0x000022b000147802 */ /* 0x000fe20000000f00 */
[----:B------:R-:W-:-:S07]  /*2290*/  IMAD.MOV.U32 R21, RZ, RZ, 0x0 ;  /* 0x00000000ff157424 */ /* 0x000fce00078e00ff */
[----:B-1----:R-:W-:Y:S05]  /*22a0*/  CALL.REL.NOINC `($__internal_2_$__cuda_sm20_sqrt_rn_f32_slowpath) ;  /* 0x00000020008c7944 */ /* 0x002fea0003c00000 */
[----:B------:R-:W-:Y:S01]  /*22b0*/  MOV R60, R4 ;  /* 0x00000004003c7202 */ /* 0x000fe20000000f00 */
[----:B------:R-:W-:Y:S06]  /*22c0*/  BRA `(.L_x_41) ;  /* 0x0000000000107947 */ /* 0x000fec0003800000 */
.L_x_40:
[----:B-1----:R-:W-:Y:S01]  /*22d0*/  FMUL.FTZ R3, R4, R5 ;  /* 0x0000000504037220 */ /* 0x002fe20000410000 */
[----:B------:R-:W-:-:S03]  /*22e0*/  FMUL.FTZ R60, R5, 0.5 ;  /* 0x3f000000053c7820 */ /* 0x000fc60000410000 */
[----:B------:R-:W-:-:S04]  /*22f0*/  FFMA R4, -R3, R3, R4 ;  /* 0x0000000303047223 */ /* 0x000fc80000000104 */
[----:B------:R-:W-:-:S07]  /*2300*/  FFMA R60, R4, R60, R3 ;  /* 0x0000003c043c7223 */ /* 0x000fce0000000003 */
.L_x_41:
[----:B------:R-:W-:Y:S05]  /*2310*/  BSYNC.RECONVERGENT B6 ;  /* 0x0000000000067941 */ /* 0x000fea0003800200 */
.L_x_39:
[----:B------:R-:W0:Y:S01]  /*2320*/  MUFU.RCP R3, R38 ;  /* 0x0000002600037308 */ /* 0x000e220000001000 */
[----:B------:R-:W-:Y:S01]  /*2330*/  FADD R4, -R37, -R60 ;  /* 0x8000003c25047221 */ /* 0x000fe20000000100 */
[----:B------:R-:W-:Y:S06]  /*2340*/  BSSY.RECONVERGENT B6, `(.L_x_42) ;  /* 0x000000d000067945 */ /* 0x000fec0003800200 */
[----:B------:R-:W1:Y:S01]  /*2350*/  FCHK P0, R4, R38 ;  /* 0x0000002604007302 */ /* 0x000e620000000000 */
[----:B0-----:R-:W-:-:S04]  /*2360*/  FFMA R0, -R38, R3, 1 ;  /* 0x3f80000026007423 */ /* 0x001fc80000000103 */
[----:B------:R-:W-:-:S04]  /*2370*/  FFMA R3, R3, R0, R3 ;  /* 0x0000000003037223 */ /* 0x000fc80000000003 */
[----:B------:R-:W-:-:S04]  /*2380*/  FFMA R0, R4, R3, RZ ;  /* 0x0000000304007223 */ /* 0x000fc800000000ff */
[----:B------:R-:W-:-:S04]  /*2390*/  FFMA R61, -R38, R0, R4 ;  /* 0x00000000263d7223 */ /* 0x000fc80000000104 */
[----:B------:R-:W-:Y:S01]  /*23a0*/  FFMA R61, R3, R61, R0 ;  /* 0x0000003d033d7223 */ /* 0x000fe20000000000 */
[----:B-1----:R-:W-:Y:S06]  /*23b0*/  @!P0 BRA `(.L_x_43) ;  /* 0x0000000000148947 */ /* 0x002fec0003800000 */
[----:B------:R-:W-:Y:S02]  /*23c0*/  HFMA2 R21, -RZ, RZ, 0, 0 ;  /* 0x00000000ff157431 */ /* 0x000fe400000001ff */
[----:B------:R-:W-:Y:S01]  /*23d0*/  IMAD.MOV.U32 R5, RZ, RZ, R38 ;  /* 0x000000ffff057224 */ /* 0x000fe200078e0026 */
[----:B------:R-:W-:-:S07]  /*23e0*/  MOV R20, 0x2400 ;  /* 0x0000240000147802 */ /* 0x000fce0000000f00 */
[----:B------:R-:W-:Y:S05]  /*23f0*/  CALL.REL.NOINC `($__internal_3_$__cuda_sm3x_div_rn_noftz_f32_slowpath) ;  /* 0x0000002000a47944 */ /* 0x000fea0003c00000 */
[----:B------:R-:W-:-:S07]  /*2400*/  IMAD.MOV.U32 R61, RZ, RZ, R4 ;  /* 0x000000ffff3d7224 */ /* 0x000fce00078e0004 */
.L_x_43:
[----:B------:R-:W-:Y:S05]  /*2410*/  BSYNC.RECONVERGENT B6 ;  /* 0x0000000000067941 */ /* 0x000fea0003800200 */
.L_x_42:
[----:B------:R-:W0:Y:S01]  /*2420*/  LDCU UR4, c[0x3][0x48] ;  /* 0x00c00900ff0477ac */ /* 0x000e220008000800 */
[----:B------:R-:W-:Y:S01]  /*2430*/  BSSY.RECONVERGENT B7, `(.L_x_44) ;  /* 0x0000036000077945 */ /* 0x000fe20003800200 */
[----:B------:R-:W-:Y:S02]  /*2440*/  HFMA2 R28, -RZ, RZ, 0, 0 ;  /* 0x00000000ff1c7431 */ /* 0x000fe400000001ff */
[----:B------:R-:W-:Y:S01]  /*2450*/  IMAD.MOV.U32 R16, RZ, RZ, RZ ;  /* 0x000000ffff107224 */ /* 0x000fe200078e00ff */
[----:B------:R-:W1:Y:S01]  /*2460*/  LDCU UR5, c[0x3][0x48] ;  /* 0x00c00900ff0577ac */ /* 0x000e620008000800 */
[----:B0-----:R-:W-:-:S04]  /*2470*/  FSETP.GEU.AND P0, PT, R61, UR4, PT ;  /* 0x000000043d007c0b */ /* 0x001fc8000bf0e000 */
[----:B------:R-:W-:Y:S02]  /*2480*/  FSETP.LEU.OR P0, PT, R61, RZ, P0 ;  /* 0x000000ff3d00720b */ /* 0x000fe4000070b400 */
[----:B-1----:R-:W-:-:S11]  /*2490*/  MOV R69, UR5 ;  /* 0x0000000500457c02 */ /* 0x002fd60008000f00 */
[----:B------:R-:W-:Y:S05]  /*24a0*/  @P0 BRA `(.L_x_45) ;  /* 0x0000000000b80947 */ /* 0x000fea0003800000 */
[----:B------:R-:W-:Y:S01]  /*24b0*/  VIADD R0, R38, 0xf3000000 ;  /* 0xf300000026007836 */ /* 0x000fe20000000000 */
[----:B------:R0:W1:Y:S01]  /*24c0*/  MUFU.RSQ R5, R38 ;  /* 0x0000002600057308 */ /* 0x0000620000001400 */
[----:B------:R-:W-:Y:S03]  /*24d0*/  BSSY.RECONVERGENT B6, `(.L_x_46) ;  /* 0x000000c000067945 */ /* 0x000fe60003800200 */
[----:B------:R-:W-:-:S13]  /*24e0*/  ISETP.GT.U32.AND P0, PT, R0, 0x727fffff, PT ;  /* 0x727fffff0000780c */ /* 0x000fda0003f04070 */
[----:B01----:R-:W-:Y:S05]  /*24f0*/  @!P0 BRA `(.L_x_47) ;  /* 0x0000000000148947 */ /* 0x003fea0003800000 */
[----:B------:R-:W-:Y:S01]  /*2500*/  MOV R4, R38 ;  /* 0x0000002600047202 */ /* 0x000fe20000000f00 */
[----:B------:R-:W-:Y:S01]  /*2510*/  IMAD.MOV.U32 R21, RZ, RZ, 0x0 ;  /* 0x00000000ff157424 */ /* 0x000fe200078e00ff */
[----:B------:R-:W-:-:S07]  /*2520*/  MOV R20, 0x2540 ;  /* 0x0000254000147802 */ /* 0x000fce0000000f00 */
[----:B------:R-:W-:Y:S05]  /*2530*/  CALL.REL.NOINC `($__internal_2_$__cuda_sm20_sqrt_rn_f32_slowpath) ;  /* 0x0000001c00e87944 */ /* 0x000fea0003c00000 */
[----:B------:R-:W-:Y:S05]  /*2540*/  BRA `(.L_x_48) ;  /* 0x0000000000107947 */ /* 0x000fea0003800000 */
.L_x_47:
[----:B------:R-:W-:Y:S01]  /*2550*/  FMUL.FTZ R3, R38, R5 ;  /* 0x0000000526037220 */ /* 0x000fe20000410000 */
[----:B------:R-:W-:-:S03]  /*2560*/  FMUL.FTZ R0, R5, 0.5 ;  /* 0x3f00000005007820 */ /* 0x000fc60000410000 */
[----:B------:R-:W-:-:S04]  /*2570*/  FFMA R4, -R3, R3, R38 ;  /* 0x0000000303047223 */ /* 0x000fc80000000126 */
[----:B------:R-:W-:-:S07]  /*2580*/  FFMA R4, R4, R0, R3 ;  /* 0x0000000004047223 */ /* 0x000fce0000000003 */
.L_x_48:
[----:B------:R-:W-:Y:S05]  /*2590*/  BSYNC.RECONVERGENT B6 ;  /* 0x0000000000067941 */ /* 0x000fea0003800200 */
.L_x_46:
[----:B------:R-:W-:Y:S01]  /*25a0*/  IADD3 R0, PT, PT, R4, 0x1800000, RZ ;  /* 0x0180000004007810 */ /* 0x000fe20007ffe0ff */
[----:B------:R-:W-:Y:S03]  /*25b0*/  BSSY.RECONVERGENT B6, `(.L_x_49) ;  /* 0x000000d000067945 */ /* 0x000fe60003800200 */
[----:B------:R-:W-:-:S04]  /*25c0*/  LOP3.LUT R0, R0, 0x7f800000, RZ, 0xc0, !PT ;  /* 0x7f80000000007812 */ /* 0x000fc800078ec0ff */
[----:B------:R-:W-:-:S13]  /*25d0*/  ISETP.GT.U32.AND P0, PT, R0, 0x1ffffff, PT ;  /* 0x01ffffff0000780c */ /* 0x000fda0003f04070 */
[----:B------:R-:W-:Y:S05]  /*25e0*/  @P0 BRA `(.L_x_50) ;  /* 0x0000000000140947 */ /* 0x000fea0003800000 */
[----:B------:R-:W-:Y:S01]  /*25f0*/  MOV R20, 0x2620 ;  /* 0x0000262000147802 */ /* 0x000fe20000000f00 */
[----:B------:R-:W-:-:S07]  /*2600*/  IMAD.MOV.U32 R21, RZ, RZ, 0x0 ;  /* 0x00000000ff157424 */ /* 0x000fce00078e00ff */
[----:B------:R-:W-:Y:S05]  /*2610*/  CALL.REL.NOINC `($__internal_1_$__cuda_sm20_rcp_rn_f32_slowpath) ;  /* 0x0000001800d87944 */ /* 0x000fea0003c00000 */
[----:B------:R-:W-:Y:S01]  /*2620*/  MOV R0, R4 ;  /* 0x0000000400007202 */ /* 0x000fe20000000f00 */
[----:B------:R-:W-:Y:S06]  /*2630*/  BRA `(.L_x_51) ;  /* 0x0000000000107947 */ /* 0x000fec0003800000 */
.L_x_50:
[----:B------:R-:W0:Y:S02]  /*2640*/  MUFU.RCP R3, R4 ;  /* 0x0000000400037308 */ /* 0x000e240000001000 */
[----:B0-----:R-:W-:-:S04]  /*2650*/  FFMA R0, R3, R4, -1 ;  /* 0xbf80000003007423 */ /* 0x001fc80000000004 */
[----:B------:R-:W-:-:S04]  /*2660*/  FADD.FTZ R0, -R0, -RZ ;  /* 0x800000ff00007221 */ /* 0x000fc80000010100 */
[----:B------:R-:W-:-:S07]  /*2670*/  FFMA R0, R3, R0, R3 ;  /* 0x0000000003007223 */ /* 0x000fce0000000003 */
.L_x_51:
[----:B------:R-:W-:Y:S05]  /*2680*/  BSYNC.RECONVERGENT B6 ;  /* 0x0000000000067941 */ /* 0x000fea0003800200 */
.L_x_49:
[----:B------:R-:W0:Y:S02]  /*2690*/  LDCU UR4, c[0x0][0x2f8] ;  /* 0x00005f00ff0477ac */ /* 0x000e240008000800 */
[----:B0-----:R-:W-:-:S05]  /*26a0*/  VIADD R4, R22, -UR4 ;  /* 0x8000000416047c36 */ /* 0x001fca0008000000 */
[----:B------:R0:W5:Y:S04]  /*26b0*/  LDL R27, [R4+0x10] ;  /* 0x00001000041b7983 */ /* 0x0001680000100800 */
[----:B------:R0:W5:Y:S04]  /*26c0*/  LDL R26, [R4+0x14] ;  /* 0x00001400041a7983 */ /* 0x0001680000100800 */
[----:B------:R0:W5:Y:S04]  /*26d0*/  LDL R25, [R4+0x18] ;  /* 0x0000180004197983 */ /* 0x0001680000100800 */
[----:B------:R0:W5:Y:S01]  /*26e0*/  LDL R28, [R4+0x1c] ;  /* 0x00001c00041c7983 */ /* 0x0001620000100800 */
[-C--:B------:R-:W-:Y:S01]  /*26f0*/  FMUL R2, R44, R0.reuse ;  /* 0x000000002c027220 */ /* 0x080fe20000400000 */
[-C--:B------:R-:W-:Y:S01]  /*2700*/  FMUL R3, R45, R0.reuse ;  /* 0x000000002d037220 */ /* 0x080fe20000400000 */
[----:B------:R-:W-:Y:S01]  /*2710*/  FMUL R5, R39, R0 ;  /* 0x0000000027057220 */ /* 0x000fe20000400000 */
[-C--:B------:R-:W-:Y:S01]  /*2720*/  MOV R69, R61.reuse ;  /* 0x0000003d00457202 */ /* 0x080fe20000000f00 */
[-C--:B------:R-:W-:Y:S01]  /*2730*/  FFMA R17, R2, R61.reuse, R53 ;  /* 0x0000003d02117223 */ /* 0x080fe20000000035 */
[-C--:B------:R-:W-:Y:S01]  /*2740*/  FFMA R16, R3, R61.reuse, R54 ;  /* 0x0000003d03107223 */ /* 0x080fe20000000036 */
[----:B------:R-:W-:-:S02]  /*2750*/  FFMA R2, R5, R61, R46 ;  /* 0x0000003d05027223 */ /* 0x000fc4000000002e */
[----:B------:R-:W-:Y:S01]  /*2760*/  FADD R63, -R52, R17 ;  /* 0x00000011343f7221 */ /* 0x000fe20000000100 */
[----:B------:R-:W-:Y:S01]  /*2770*/  FADD R68, -R55, R16 ;  /* 0x0000001037447221 */ /* 0x000fe20000000100 */
[----:B0-----:R-:W-:-:S07]  /*2780*/  FADD R62, -R47, R2 ;  /* 0x000000022f3e7221 */ /* 0x001fce0000000100 */
.L_x_45:
[----:B------:R-:W-:Y:S05]  /*2790*/  BSYNC.RECONVERGENT B7 ;  /* 0x0000000000077941 */ /* 0x000fea0003800200 */
.L_x_44:
[----:B------:R-:W0:Y:S01]  /*27a0*/  MUFU.RCP R3, R38 ;  /* 0x0000002600037308 */ /* 0x000e220000001000 */
[----:B------:R-:W-:Y:S01]  /*27b0*/  FADD R4, -R37, R60 ;  /* 0x0000003c25047221 */ /* 0x000fe20000000100 */
        /* <DEDUP_REMOVED lines=11> */
[----:B-----5:R-:W-:Y:S05]  /*2870*/  CALL.REL.NOINC `($__internal_3_$__cuda_sm3x_div_rn_noftz_f32_slowpath) ;  /* 0x0000001c00847944 */ /* 0x020fea0003c00000 */
[----:B------:R-:W-:-:S07]  /*2880*/  IMAD.MOV.U32 R37, RZ, RZ, R4 ;  /* 0x000000ffff257224 */ /* 0x000fce00078e0004 */
.L_x_53:
[----:B------:R-:W-:Y:S05]  /*2890*/  BSYNC.RECONVERGENT B6 ;  /* 0x0000000000067941 */ /* 0x000fea0003800200 */
.L_x_52:
[----:B------:R-:W-:-:S04]  /*28a0*/  FSETP.GEU.AND P0, PT, R37, R69, PT ;  /* 0x000000452500720b */ /* 0x000fc80003f0e000 */
[----:B------:R-:W-:-:S13]  /*28b0*/  FSETP.LEU.OR P0, PT, R37, RZ, P0 ;  /* 0x000000ff2500720b */ /* 0x000fda000070b400 */
[----:B------:R-:W-:Y:S05]  /*28c0*/  @P0 BRA `(.L_x_38) ;  /* 0x0000000000c00947 */ /* 0x000fea0003800000 */
[----:B------:R-:W-:Y:S01]  /*28d0*/  FMUL R0, R44, R44 ;  /* 0x0000002c2c007220 */ /* 0x000fe20000400000 */
[----:B------:R-:W-:Y:S03]  /*28e0*/  BSSY.RECONVERGENT B6, `(.L_x_54) ;  /* 0x000000f000067945 */ /* 0x000fe60003800200 */
[----:B------:R-:W-:-:S04]  /*28f0*/  FFMA R0, R45, R45, R0 ;  /* 0x0000002d2d007223 */ /* 0x000fc80000000000 */
[----:B------:R-:W-:-:S04]  /*2900*/  FFMA R4, R39, R39, R0 ;  /* 0x0000002727047223 */ /* 0x000fc80000000000 */
[----:B------:R0:W1:Y:S01]  /*2910*/  MUFU.RSQ R5, R4 ;  /* 0x0000000400057308 */ /* 0x0000620000001400 */
[----:B------:R-:W-:-:S04]  /*2920*/  IADD3 R0, PT, PT, R4, -0xd000000, RZ ;  /* 0xf300000004007810 */ /* 0x000fc80007ffe0ff */
[----:B------:R-:W-:-:S13]  /*2930*/  ISETP.GT.U32.AND P0, PT, R0, 0x727fffff, PT ;  /* 0x727fffff0000780c */ /* 0x000fda0003f04070 */
[----:B01----:R-:W-:Y:S05]  /*2940*/  @!P0 BRA `(.L_x_55) ;  /* 0x0000000000108947 */ /* 0x003fea0003800000 */
[----:B------:R-:W-:Y:S01]  /*2950*/  MOV R20, 0x2980 ;  /* 0x0000298000147802 */ /* 0x000fe20000000f00 */
[----:B------:R-:W-:-:S07]  /*2960*/  IMAD.MOV.U32 R21, RZ, RZ, 0x0 ;  /* 0x00000000ff157424 */ /* 0x000fce00078e00ff */
[----:B-----5:R-:W-:Y:S05]  /*2970*/  CALL.REL.NOINC `($__internal_2_$__cuda_sm20_sqrt_rn_f32_slowpath) ;  /* 0x0000001800d87944 */ /* 0x020fea0003c00000 */
[----:B------:R-:W-:Y:S05]  /*2980*/  BRA `(.L_x_56) ;  /* 0x0000000000107947 */ /* 0x000fea0003800000 */
.L_x_55:
[----:B------:R-:W-:Y:S01]  /*2990*/  FMUL.FTZ R3, R4, R5 ;  /* 0x0000000504037220 */ /* 0x000fe20000410000 */
[----:B------:R-:W-:-:S03]  /*29a0*/  FMUL.FTZ R0, R5, 0.5 ;  /* 0x3f00000005007820 */ /* 0x000fc60000410000 */
[----:B------:R-:W-:-:S04]  /*29b0*/  FFMA R4, -R3, R3, R4 ;  /* 0x0000000303047223 */ /* 0x000fc80000000104 */
[----:B------:R-:W-:-:S07]  /*29c0*/  FFMA R4, R4, R0, R3 ;  /* 0x0000000004047223 */ /* 0x000fce0000000003 */
.L_x_56:
[----:B------:R-:W-:Y:S05]  /*29d0*/  BSYNC.RECONVERGENT B6 ;  /* 0x0000000000067941 */ /* 0x000fea0003800200 */
.L_x_54:
[----:B------:R-:W-:Y:S01]  /*29e0*/  IADD3 R0, PT, PT, R4, 0x1800000, RZ ;  /* 0x0180000004007810 */ /* 0x000fe20007ffe0ff */
[----:B------:R-:W-:Y:S03]  /*29f0*/  BSSY.RECONVERGENT B6, `(.L_x_57) ;  /* 0x000000d000067945 */ /* 0x000fe60003800200 */
[----:B------:R-:W-:-:S04]  /*2a00*/  LOP3.LUT R0, R0, 0x7f800000, RZ, 0xc0, !PT ;  /* 0x7f80000000007812 */ /* 0x000fc800078ec0ff */
[----:B------:R-:W-:-:S13]  /*2a10*/  ISETP.GT.U32.AND P0, PT, R0, 0x1ffffff, PT ;  /* 0x01ffffff0000780c */ /* 0x000fda0003f04070 */
[----:B------:R-:W-:Y:S05]  /*2a20*/  @P0 BRA `(.L_x_58) ;  /* 0x0000000000140947 */ /* 0x000fea0003800000 */
[----:B------:R-:W-:Y:S01]  /*2a30*/  MOV R20, 0x2a60 ;  /* 0x00002a6000147802 */ /* 0x000fe20000000f00 */
[----:B------:R-:W-:-:S07]  /*2a40*/  IMAD.MOV.U32 R21, RZ, RZ, 0x0 ;  /* 0x00000000ff157424 */ /* 0x000fce00078e00ff */
[----:B-----5:R-:W-:Y:S05]  /*2a50*/  CALL.REL.NOINC `($__internal_1_$__cuda_sm20_rcp_rn_f32_slowpath) ;  /* 0x0000001400c87944 */ /* 0x020fea0003c00000 */
[----:B------:R-:W-:Y:S01]  /*2a60*/  MOV R0, R4 ;  /* 0x0000000400007202 */ /* 0x000fe20000000f00 */
[----:B------:R-:W-:Y:S06]  /*2a70*/  BRA `(.L_x_59) ;  /* 0x0000000000107947 */ /* 0x000fec0003800000 */
.L_x_58:
[----:B------:R-:W0:Y:S02]  /*2a80*/  MUFU.RCP R3, R4 ;  /* 0x0000000400037308 */ /* 0x000e240000001000 */
[----:B0-----:R-:W-:-:S04]  /*2a90*/  FFMA R0, R3, R4, -1 ;  /* 0xbf80000003007423 */ /* 0x001fc80000000004 */
[----:B------:R-:W-:-:S04]  /*2aa0*/  FADD.FTZ R0, -R0, -RZ ;  /* 0x800000ff00007221 */ /* 0x000fc80000010100 */
[----:B------:R-:W-:-:S07]  /*2ab0*/  FFMA R0, R3, R0, R3 ;  /* 0x0000000003007223 */ /* 0x000fce0000000003 */
.L_x_59:
[----:B------:R-:W-:Y:S05]  /*2ac0*/  BSYNC.RECONVERGENT B6 ;  /* 0x0000000000067941 */ /* 0x000fea0003800200 */
.L_x_57:
[----:B------:R-:W0:Y:S02]  /*2ad0*/  LDCU UR4, c[0x0][0x2f8] ;  /* 0x00005f00ff0477ac */ /* 0x000e240008000800 */
[----:B0-----:R-:W-:-:S05]  /*2ae0*/  VIADD R4, R22, -UR4 ;  /* 0x8000000416047c36 */ /* 0x001fca0008000000 */
[----:B-----5:R0:W5:Y:S04]  /*2af0*/  LDL R27, [R4+0x10] ;  /* 0x00001000041b7983 */ /* 0x0201680000100800 */
        /* <DEDUP_REMOVED lines=13> */
.L_x_38:
[----:B------:R-:W-:Y:S05]  /*2bd0*/  BSYNC.RECONVERGENT B8 ;  /* 0x0000000000087941 */ /* 0x000fea0003800200 */
.L_x_37:
[C---:B------:R-:W-:Y:S01]  /*2be0*/  FSETP.NEU.AND P0, PT, R44.reuse, RZ, PT ;  /* 0x000000ff2c00720b */ /* 0x040fe20003f0d000 */
[----:B------:R-:W-:Y:S01]  /*2bf0*/  FMUL R0, R44, R44 ;  /* 0x0000002c2c007220 */ /* 0x000fe20000400000 */
[----:B------:R-:W-:Y:S01]  /*2c00*/  BSSY.RECONVERGENT B7, `(.L_x_60) ;  /* 0x0000035000077945 */ /* 0x000fe20003800200 */
[----:B------:R-:W-:Y:S02]  /*2c10*/  IMAD.MOV.U32 R38, RZ, RZ, -0x40800000 ;  /* 0xbf800000ff267424 */ /* 0x000fe400078e00ff */
[----:B------:R-:W-:-:S04]  /*2c20*/  FFMA R0, R45, R45, R0 ;  /* 0x0000002d2d007223 */ /* 0x000fc80000000000 */
[----:B------:R-:W-:-:S04]  /*2c30*/  FFMA R37, R39, R39, R0 ;  /* 0x0000002727257223 */ /* 0x000fc80000000000 */
[----:B------:R-:W-:Y:S05]  /*2c40*/  @!P0 BRA `(.L_x_61) ;  /* 0x0000000000c08947 */ /* 0x000fea0003800000 */
[----:B------:R-:W-:Y:S01]  /*2c50*/  IADD3 R0, PT, PT, R37, -0xd000000, RZ ;  /* 0xf300000025007810 */ /* 0x000fe20007ffe0ff */
[----:B------:R0:W1:Y:S01]  /*2c60*/  MUFU.RSQ R4, R37 ;  /* 0x0000002500047308 */ /* 0x0000620000001400 */
[----:B------:R-:W-:Y:S02]  /*2c70*/  BSSY.RECONVERGENT B6, `(.L_x_62) ;  /* 0x000000d000067945 */ /* 0x000fe40003800200 */
[----:B------:R-:W-:-:S13]  /*2c80*/  ISETP.GT.U32.AND P0, PT, R0, 0x727fffff, PT ;  /* 0x727fffff0000780c */ /* 0x000fda0003f04070 */
[----:B0-----:R-:W-:Y:S05]  /*2c90*/  @!P0 BRA `(.L_x_63) ;  /* 0x0000000000188947 */ /* 0x001fea0003800000 */
[----:B------:R-:W-:Y:S02]  /*2ca0*/  HFMA2 R21, -RZ, RZ, 0, 0 ;  /* 0x00000000ff157431 */ /* 0x000fe400000001ff */
[----:B-1----:R-:W-:Y:S01]  /*2cb0*/  IMAD.MOV.U32 R4, RZ, RZ, R37 ;  /* 0x000000ffff047224 */ /* 0x002fe200078e0025 */
[----:B------:R-:W-:-:S07]  /*2cc0*/  MOV R20, 0x2ce0 ;  /* 0x00002ce000147802 */ /* 0x000fce0000000f00 */
[----:B-----5:R-:W-:Y:S05]  /*2cd0*/  CALL.REL.NOINC `($__internal_2_$__cuda_sm20_sqrt_rn_f32_slowpath) ;  /* 0x0000001800007944 */ /* 0x020fea0003c00000 */
[----:B------:R-:W-:Y:S01]  /*2ce0*/  IMAD.MOV.U32 R5, RZ, RZ, R4 ;  /* 0x000000ffff057224 */ /* 0x000fe200078e0004 */
[----:B------:R-:W-:Y:S06]  /*2cf0*/  BRA `(.L_x_64) ;  /* 0x0000000000107947 */ /* 0x000fec0003800000 */
.L_x_63:
[----:B-1----:R-:W-:Y:S01]  /*2d00*/  FMUL.FTZ R0, R37, R4 ;  /* 0x0000000425007220 */ /* 0x002fe20000410000 */
[----:B------:R-:W-:-:S03]  /*2d10*/  FMUL.FTZ R3, R4, 0.5 ;  /* 0x3f00000004037820 */ /* 0x000fc60000410000 */
[----:B------:R-:W-:-:S04]  /*2d20*/  FFMA R5, -R0, R0, R37 ;  /* 0x0000000000057223 */ /* 0x000fc80000000125 */
[----:B------:R-:W-:-:S07]  /*2d30*/  FFMA R5, R5, R3, R0 ;  /* 0x0000000305057223 */ /* 0x000fce0000000000 */
.L_x_64:
[----:B------:R-:W-:Y:S05]  /*2d40*/  BSYNC.RECONVERGENT B6 ;  /* 0x0000000000067941 */ /* 0x000fea0003800200 */
.L_x_62:
[----:B------:R-:W0:Y:S01]  /*2d50*/  MUFU.RCP R0, R5 ;  /* 0x0000000500007308 */ /* 0x000e220000001000 */
[----:B------:R-:W-:Y:S01]  /*2d60*/  UMOV UR4, 0x3f800000 ;  /* 0x3f80000000047882 */ /* 0x000fe20000000000 */
[----:B------:R-:W-:Y:S01]  /*2d70*/  BSSY.RECONVERGENT B6, `(.L_x_65) ;  /* 0x000000d000067945 */ /* 0x000fe20003800200 */
[----:B------:R-:W-:-:S05]  /*2d80*/  MOV R6, UR4 ;  /* 0x0000000400067c02 */ /* 0x000fca0008000f00 */
[----:B------:R-:W1:Y:S01]  /*2d90*/  FCHK P0, -R6, R5 ;  /* 0x0000000506007302 */ /* 0x000e620000000100 */
[----:B0-----:R-:W-:-:S04]  /*2da0*/  FFMA R3, R0, -R5, 1 ;  /* 0x3f80000000037423 */ /* 0x001fc80000000805 */
[----:B------:R-:W-:-:S04]  /*2db0*/  FFMA R0, R0, R3, R0 ;  /* 0x0000000300007223 */ /* 0x000fc80000000000 */
[----:B------:R-:W-:-:S04]  /*2dc0*/  FFMA R4, R0, -1, RZ ;  /* 0xbf80000000047823 */ /* 0x000fc800000000ff */
[----:B------:R-:W-:-:S04]  /*2dd0*/  FFMA R3, R4, -R5, -1 ;  /* 0xbf80000004037423 */ /* 0x000fc80000000805 */
[----:B------:R-:W-:Y:S01]  /*2de0*/  FFMA R4, R0, R3, R4 ;  /* 0x0000000300047223 */ /* 0x000fe20000000004 */
[----:B-1----:R-:W-:Y:S06]  /*2df0*/  @!P0 BRA `(.L_x_66) ;  /* 0x0000000000108947 */ /* 0x002fec0003800000 */
[----:B------:R-:W-:Y:S02]  /*2e00*/  HFMA2 R21, -RZ, RZ, 0, 0 ;  /* 0x00000000ff157431 */ /* 0x000fe400000001ff */
[----:B------:R-:W-:Y:S01]  /*2e10*/  IMAD.MOV.U32 R4, RZ, RZ, -0x40800000 ;  /* 0xbf800000ff047424 */ /* 0x000fe200078e00ff */
[----:B------:R-:W-:-:S07]  /*2e20*/  MOV R20, 0x2e40 ;  /* 0x00002e4000147802 */ /* 0x000fce0000000f00 */
[----:B-----5:R-:W-:Y:S05]  /*2e30*/  CALL.REL.NOINC `($__internal_3_$__cuda_sm3x_div_rn_noftz_f32_slowpath) ;  /* 0x0000001800147944 */ /* 0x020fea0003c00000 */
.L_x_66:
[----:B------:R-:W-:Y:S05]  /*2e40*/  BSYNC.RECONVERGENT B6 ;  /* 0x0000000000067941 */ /* 0x000fea0003800200 */
.L_x_65:
[----:B------:R-:W-:Y:S01]  /*2e50*/  FMUL R5, R44, R4 ;  /* 0x000000042c057220 */ /* 0x000fe20000400000 */
[----:B------:R-:W-:Y:S03]  /*2e60*/  BSSY.RECONVERGENT B6, `(.L_x_61) ;  /* 0x000000e000067945 */ /* 0x000fe60003800200 */
[----:B------:R-:W0:Y:S08]  /*2e70*/  MUFU.RCP R0, R5 ;  /* 0x0000000500007308 */ /* 0x000e300000001000 */
[----:B------:R-:W1:Y:S01]  /*2e80*/  FCHK P0, R53, R5 ;  /* 0x0000000535007302 */ /* 0x000e620000000000 */
[----:B0-----:R-:W-:-:S04]  /*2e90*/  FFMA R3, -R5, R0, 1 ;  /* 0x3f80000005037423 */ /* 0x001fc80000000100 */
[----:B------:R-:W-:-:S04]  /*2ea0*/  FFMA R0, R0, R3, R0 ;  /* 0x0000000300007223 */ /* 0x000fc80000000000 */
[----:B------:R-:W-:-:S04]  /*2eb0*/  FFMA R3, R53, R0, RZ ;  /* 0x0000000035037223 */ /* 0x000fc800000000ff */
[----:B------:R-:W-:-:S04]  /*2ec0*/  FFMA R38, -R5, R3, R53 ;  /* 0x0000000305267223 */ /* 0x000fc80000000135 */
[----:B------:R-:W-:Y:S01]  /*2ed0*/  FFMA R38, R0, R38, R3 ;  /* 0x0000002600267223 */ /* 0x000fe20000000003 */
[----:B-1----:R-:W-:Y:S06]  /*2ee0*/  @!P0 BRA `(.L_x_67) ;  /* 0x0000000000148947 */ /* 0x002fec0003800000 */
[----:B------:R-:W-:Y:S01]  /*2ef0*/  IMAD.MOV.U32 R4, RZ, RZ, R53 ;  /* 0x000000ffff047224 */ /* 0x000fe200078e0035 */
[----:B------:R-:W-:Y:S02]  /*2f00*/  MOV R20, 0x2f30 ;  /* 0x00002f3000147802 */ /* 0x000fe40000000f00 */
[----:B------:R-:W-:-:S07]  /*2f10*/  MOV R21, 0x0 ;  /* 0x0000000000157802 */ /* 0x000fce0000000f00 */
[----:B-----5:R-:W-:Y:S05]  /*2f20*/  CALL.REL.NOINC `($__internal_3_$__cuda_sm3x_div_rn_noftz_f32_slowpath) ;  /* 0x0000001400d87944 */ /* 0x020fea0003c00000 */
[----:B------:R-:W-:-:S07]  /*2f30*/  IMAD.MOV.U32 R38, RZ, RZ, R4 ;  /* 0x000000ffff267224 */ /* 0x000fce00078e0004 */
.L_x_67:
[----:B------:R-:W-:Y:S05]  /*2f40*/  BSYNC.RECONVERGENT B6 ;  /* 0x0000000000067941 */ /* 0x000fea0003800200 */
.L_x_61:
[----:B------:R-:W-:Y:S05]  /*2f50*/  BSYNC.RECONVERGENT B7 ;  /* 0x0000000000077941 */ /* 0x000fea0003800200 */
.L_x_60:
[C---:B------:R-:W-:Y:S01]  /*2f60*/  FSETP.GEU.AND P0, PT, R38.reuse, R69, PT ;  /* 0x000000452600720b */ /* 0x040fe20003f0e000 */
[----:B------:R-:W-:Y:S03]  /*2f70*/  BSSY.RECONVERGENT B7, `(.L_x_68) ;  /* 0x000002f000077945 */ /* 0x000fe60003800200 */
[----:B------:R-:W-:-:S13]  /*2f80*/  FSETP.LEU.OR P0, PT, R38, RZ, P0 ;  /* 0x000000ff2600720b */ /* 0x000fda000070b400 */
[----:B------:R-:W-:Y:S05]  /*2f90*/  @P0 BRA `(.L_x_69) ;  /* 0x0000000000b00947 */ /* 0x000fea0003800000 */
[----:B------:R-:W-:Y:S01]  /*2fa0*/  IADD3 R2, PT, PT, R37, -0xd000000, RZ ;  /* 0xf300000025027810 */ /* 0x000fe20007ffe0ff */
[----:B------:R0:W1:Y:S01]  /*2fb0*/  MUFU.RSQ R0, R37 ;  /* 0x0000002500007308 */ /* 0x0000620000001400 */
[----:B------:R-:W-:Y:S02]  /*2fc0*/  BSSY.RECONVERGENT B6, `(.L_x_70) ;  /* 0x000000c000067945 */ /* 0x000fe40003800200 */
[----:B------:R-:W-:-:S13]  /*2fd0*/  ISETP.GT.U32.AND P0, PT, R2, 0x727fffff, PT ;  /* 0x727fffff0200780c */ /* 0x000fda0003f04070 */
[----:B0-----:R-:W-:Y:S05]  /*2fe0*/  @!P0 BRA `(.L_x_71) ;  /* 0x0000000000148947 */ /* 0x001fea0003800000 */
[----:B------:R-:W-:Y:S02]  /*2ff0*/  HFMA2 R21, -RZ, RZ, 0, 0 ;  /* 0x00000000ff157431 */ /* 0x000fe400000001ff */
[----:B------:R-:W-:Y:S01]  /*3000*/  IMAD.MOV.U32 R4, RZ, RZ, R37 ;  /* 0x000000ffff047224 */ /* 0x000fe200078e0025 */
[----:B------:R-:W-:-:S07]  /*3010*/  MOV R20, 0x3030 ;  /* 0x0000303000147802 */ /* 0x000fce0000000f00 */
[----:B-1---5:R-:W-:Y:S05]  /*3020*/  CALL.REL.NOINC `($__internal_2_$__cuda_sm20_sqrt_rn_f32_slowpath) ;  /* 0x00000014002c7944 */ /* 0x022fea0003c00000 */
[----:B------:R-:W-:Y:S05]  /*3030*/  BRA `(.L_x_72) ;  /* 0x0000000000107947 */ /* 0x000fea0003800000 */
.L_x_71:
[----:B-1----:R-:W-:Y:S01]  /*3040*/  FMUL.FTZ R4, R37, R0 ;  /* 0x0000000025047220 */ /* 0x002fe20000410000 */
[----:B------:R-:W-:-:S03]  /*3050*/  FMUL.FTZ R0, R0, 0.5 ;  /* 0x3f00000000007820 */ /* 0x000fc60000410000 */
[----:B------:R-:W-:-:S04]  /*3060*/  FFMA R37, -R4, R4, R37 ;  /* 0x0000000404257223 */ /* 0x000fc80000000125 */
[----:B------:R-:W-:-:S07]  /*3070*/  FFMA R4, R37, R0, R4 ;  /* 0x0000000025047223 */ /* 0x000fce0000000004 */
.L_x_72:
[----:B------:R-:W-:Y:S05]  /*3080*/  BSYNC.RECONVERGENT B6 ;  /* 0x0000000000067941 */ /* 0x000fea0003800200 */
.L_x_70:
[----:B------:R-:W-:Y:S01]  /*3090*/  VIADD R0, R4, 0x1800000 ;  /* 0x0180000004007836 */ /* 0x000fe20000000000 */
[----:B------:R-:W-:Y:S04]  /*30a0*/  BSSY.RECONVERGENT B6, `(.L_x_73) ;  /* 0x000000d000067945 */ /* 0x000fe80003800200 */
[----:B------:R-:W-:-:S04]  /*30b0*/  LOP3.LUT R0, R0, 0x7f800000, RZ, 0xc0, !PT ;  /* 0x7f80000000007812 */ /* 0x000fc800078ec0ff */
[----:B------:R-:W-:-:S13]  /*30c0*/  ISETP.GT.U32.AND P0, PT, R0, 0x1ffffff, PT ;  /* 0x01ffffff0000780c */ /* 0x000fda0003f04070 */
[----:B------:R-:W-:Y:S05]  /*30d0*/  @P0 BRA `(.L_x_74) ;  /* 0x0000000000140947 */ /* 0x000fea0003800000 */
[----:B------:R-:W-:Y:S02]  /*30e0*/  MOV R20, 0x3110 ;  /* 0x0000311000147802 */ /* 0x000fe40000000f00 */
[----:B------:R-:W-:-:S07]  /*30f0*/  MOV R21, 0x0 ;  /* 0x0000000000157802 */ /* 0x000fce0000000f00 */
[----:B-----5:R-:W-:Y:S05]  /*3100*/  CALL.REL.NOINC `($__internal_1_$__cuda_sm20_rcp_rn_f32_slowpath) ;  /* 0x00000010001c7944 */ /* 0x020fea0003c00000 */
[----:B------:R-:W-:Y:S01]  /*3110*/  IMAD.MOV.U32 R0, RZ, RZ, R4 ;  /* 0x000000ffff007224 */ /* 0x000fe200078e0004 */
[----:B------:R-:W-:Y:S06]  /*3120*/  BRA `(.L_x_75) ;  /* 0x0000000000107947 */ /* 0x000fec0003800000 */
.L_x_74:
[----:B------:R-:W0:Y:S02]  /*3130*/  MUFU.RCP R3, R4 ;  /* 0x0000000400037308 */ /* 0x000e240000001000 */
[----:B0-----:R-:W-:-:S04]  /*3140*/  FFMA R0, R3, R4, -1 ;  /* 0xbf80000003007423 */ /* 0x001fc80000000004 */
[----:B------:R-:W-:-:S04]  /*3150*/  FADD.FTZ R0, -R0, -RZ ;  /* 0x800000ff00007221 */ /* 0x000fc80000010100 */
[----:B------:R-:W-:-:S07]  /*3160*/  FFMA R0, R3, R0, R3 ;  /* 0x0000000003007223 */ /* 0x000fce0000000003 */
.L_x_75:
[----:B------:R-:W-:Y:S05]  /*3170*/  BSYNC.RECONVERGENT B6 ;  /* 0x0000000000067941 */ /* 0x000fea0003800200 */
.L_x_73:
[-C--:B------:R-:W-:Y:S01]  /*3180*/  FMUL R45, R45, R0.reuse ;  /* 0x000000002d2d7220 */ /* 0x080fe20000400000 */
[-C--:B------:R-:W-:Y:S01]  /*3190*/  FMUL R44, R44, R0.reuse ;  /* 0x000000002c2c7220 */ /* 0x080fe20000400000 */
[----:B------:R-:W-:Y:S01]  /*31a0*/  FMUL R39, R39, R0 ;  /* 0x0000000027277220 */ /* 0x000fe20000400000 */
[----:B------:R-:W-:Y:S02]  /*31b0*/  HFMA2 R63, -RZ, RZ, 1.875, 0 ;  /* 0x3f800000ff3f7431 */ /* 0x000fe400000001ff */
[-C--:B------:R-:W-:Y:S01]  /*31c0*/  FFMA R16, R45, R38.reuse, R54 ;  /* 0x000000262d107223 */ /* 0x080fe20000000036 */
[----:B-----5:R-:W-:Y:S02]  /*31d0*/  HFMA2 R26, -RZ, RZ, 1.875, 0 ;  /* 0x3f800000ff1a7431 */ /* 0x020fe400000001ff */
[-C--:B------:R-:W-:Y:S01]  /*31e0*/  FFMA R17, R44, R38.reuse, R53 ;  /* 0x000000262c117223 */ /* 0x080fe20000000035 */
[-C--:B------:R-:W-:Y:S01]  /*31f0*/  FFMA R2, R39, R38.reuse, R46 ;  /* 0x0000002627027223 */ /* 0x080fe2000000002e */
[----:B------:R-:W-:Y:S01]  /*3200*/  MOV R69, R38 ;  /* 0x0000002600457202 */ /* 0x000fe20000000f00 */
[----:B------:R-:W-:Y:S01]  /*3210*/  IMAD.MOV.U32 R28, RZ, RZ, RZ ;  /* 0x000000ffff1c7224 */ /* 0x000fe200078e00ff */
[----:B------:R-:W-:Y:S01]  /*3220*/  MOV R62, RZ ;  /* 0x000000ff003e7202 */ /* 0x000fe20000000f00 */
[----:B------:R-:W-:-:S02]  /*3230*/  IMAD.MOV.U32 R68, RZ, RZ, RZ ;  /* 0x000000ffff447224 */ /* 0x000fc400078e00ff */
[----:B------:R-:W-:Y:S02]  /*3240*/  IMAD.MOV.U32 R27, RZ, RZ, 0x3f800000 ;  /* 0x3f800000ff1b7424 */ /* 0x000fe400078e00ff */
[----:B------:R-:W-:-:S07]  /*3250*/  IMAD.MOV.U32 R25, RZ, RZ, 0x3f800000 ;  /* 0x3f800000ff197424 */ /* 0x000fce00078e00ff */
.L_x_69:
[----:B------:R-:W-:Y:S05]  /*3260*/  BSYNC.RECONVERGENT B7 ;  /* 0x0000000000077941 */ /* 0x000fea0003800200 */
.L_x_68:
[----:B------:R-:W0:Y:S01]  /*3270*/  LDCU UR4, c[0x3][0x48] ;  /* 0x00c00900ff0477ac */ /* 0x000e220008000800 */
[----:B------:R-:W-:Y:S01]  /*3280*/  HFMA2 R5, -RZ, RZ, 1.8369140625, -0.002735137939453125 ;  /* 0x3f59999aff057431 */ /* 0x000fe200000001ff */
[----:B------:R-:W-:Y:S01]  /*3290*/  MOV R7, RZ ;  /* 0x000000ff00077202 */ /* 0x000fe20000000f00 */
[----:B------:R-:W-:Y:S02]  /*32a0*/  IMAD.MOV.U32 R6, RZ, RZ, 0x3f666666 ;  /* 0x3f666666ff067424 */ /* 0x000fe400078e00ff */
[----:B------:R-:W-:Y:S01]  /*32b0*/  IMAD.MOV.U32 R4, RZ, RZ, 0x3f2e147b ;  /* 0x3f2e147bff047424 */ /* 0x000fe200078e00ff */
[----:B0-----:R-:W-:-:S13]  /*32c0*/  FSETP.GEU.AND P0, PT, R69, UR4, PT ;  /* 0x0000000445007c0b */ /* 0x001fda000bf0e000 */
        /* <DEDUP_REMOVED lines=13> */
.L_x_77:
[----:B------:R-:W-:Y:S01]  /*33a0*/  FMUL.FTZ R3, R4, R5 ;  /* 0x0000000504037220 */ /* 0x000fe20000410000 */
[----:B------:R-:W-:-:S03]  /*33b0*/  FMUL.FTZ R0, R5, 0.5 ;  /* 0x3f00000005007820 */ /* 0x000fc60000410000 */
[----:B------:R-:W-:-:S04]  /*33c0*/  FFMA R4, -R3, R3, R4 ;  /* 0x0000000303047223 */ /* 0x000fc80000000104 */
[----:B------:R-:W-:-:S07]  /*33d0*/  FFMA R4, R4, R0, R3 ;  /* 0x0000000004047223 */ /* 0x000fce0000000003 */
.L_x_78:
[----:B------:R-:W-:Y:S05]  /*33e0*/  BSYNC.RECONVERGENT B6 ;  /* 0x0000000000067941 */ /* 0x000fea0003800200 */
.L_x_76:
[----:B------:R-:W-:Y:S01]  /*33f0*/  IADD3 R0, PT, PT, R4, 0x1800000, RZ ;  /* 0x0180000004007810 */ /* 0x000fe20007ffe0ff */
[----:B------:R-:W0:Y:S01]  /*3400*/  LDC.64 R44, c[0x0][0x358] ;  /* 0x0000d600ff2c7b82 */ /* 0x000e220000000a00 */
[----:B------:R-:W-:Y:S02]  /*3410*/  BSSY.RECONVERGENT B6, `(.L_x_79) ;  /* 0x000000d000067945 */ /* 0x000fe40003800200 */
[----:B------:R-:W-:-:S04]  /*3420*/  LOP3.LUT R0, R0, 0x7f800000, RZ, 0xc0, !PT ;  /* 0x7f80000000007812 */ /* 0x000fc800078ec0ff */
[----:B------:R-:W-:-:S13]  /*3430*/  ISETP.GT.U32.AND P0, PT, R0, 0x1ffffff, PT ;  /* 0x01ffffff0000780c */ /* 0x000fda0003f04070 */
[----:B------:R-:W-:Y:S05]  /*3440*/  @P0 BRA `(.L_x_80) ;  /* 0x0000000000140947 */ /* 0x000fea0003800000 */
[----:B------:R-:W-:Y:S01]  /*3450*/  MOV R20, 0x3480 ;  /* 0x0000348000147802 */ /* 0x000fe20000000f00 */
[----:B------:R-:W-:-:S07]  /*3460*/  IMAD.MOV.U32 R21, RZ, RZ, 0x0 ;  /* 0x00000000ff157424 */ /* 0x000fce00078e00ff */
[----:B0----5:R-:W-:Y:S05]  /*3470*/  CALL.REL.NOINC `($__internal_1_$__cuda_sm20_rcp_rn_f32_slowpath) ;  /* 0x0000000c00407944 */ /* 0x021fea0003c00000 */
[----:B------:R-:W-:Y:S01]  /*3480*/  MOV R3, R4 ;  /* 0x0000000400037202 */ /* 0x000fe20000000f00 */
[----:B------:R-:W-:Y:S06]  /*3490*/  BRA `(.L_x_81) ;  /* 0x0000000000107947 */ /* 0x000fec0003800000 */
.L_x_80:
[----:B------:R-:W1:Y:S02]  /*34a0*/  MUFU.RCP R3, R4 ;  /* 0x0000000400037308 */ /* 0x000e640000001000 */
[----:B-1----:R-:W-:-:S04]  /*34b0*/  FFMA R0, R3, R4, -1 ;  /* 0xbf80000003007423 */ /* 0x002fc80000000004 */
[----:B------:R-:W-:-:S04]  /*34c0*/  FADD.FTZ R0, -R0, -RZ ;  /* 0x800000ff00007221 */ /* 0x000fc80000010100 */
[----:B------:R-:W-:-:S07]  /*34d0*/  FFMA R3, R3, R0, R3 ;  /* 0x0000000003037223 */ /* 0x000fce0000000003 */
.L_x_81:
[----:B------:R-:W-:Y:S05]  /*34e0*/  BSYNC.RECONVERGENT B6 ;  /* 0x0000000000067941 */ /* 0x000fea0003800200 */
.L_x_79:
[C---:B0-----:R-:W-:Y:S02]  /*34f0*/  R2UR UR4, R44.reuse ;  /* 0x000000002c0472ca */ /* 0x041fe400000e0000 */
[C---:B------:R-:W-:Y:S02]  /*3500*/  R2UR UR5, R45.reuse ;  /* 0x000000002d0572ca */ /* 0x040fe400000e0000 */
[C---:B------:R-:W-:Y:S02]  /*3510*/  R2UR UR8, R44.reuse ;  /* 0x000000002c0872ca */ /* 0x040fe400000e0000 */
[C---:B------:R-:W-:Y:S02]  /*3520*/  R2UR UR9, R45.reuse ;  /* 0x000000002d0972ca */ /* 0x040fe400000e0000 */
[----:B------:R-:W-:Y:S02]  /*3530*/  R2UR UR6, R44 ;  /* 0x000000002c0672ca */ /* 0x000fe400000e0000 */
[----:B------:R-:W-:-:S05]  /*3540*/  R2UR UR7, R45 ;  /* 0x000000002d0772ca */ /* 0x000fca00000e0000 */
[----:B------:R-:W2:Y:S04]  /*3550*/  LDG.E.64 R10, desc[UR4][R70.64] ;  /* 0x00000004460a7981 */ /* 0x000ea8000c1e1b00 */
[----:B------:R-:W3:Y:S04]  /*3560*/  LDG.E.64 R6, desc[UR8][R70.64+0x10] ;  /* 0x0000100846067981 */ /* 0x000ee8000c1e1b00 */
[----:B------:R-:W4:Y:S01]  /*3570*/  LDG.E.64 R4, desc[UR6][R70.64+0x8] ;  /* 0x0000080646047981 */ /* 0x000f22000c1e1b00 */
[----:B------:R-:W-:Y:S01]  /*3580*/  BSSY.RECONVERGENT B0, `(.L_x_82) ;  /* 0x0000062000007945 */ /* 0x000fe20003800200 */
[C---:B------:R-:W-:Y:S01]  /*3590*/  FMUL R68, R3.reuse, R68 ;  /* 0x0000004403447220 */ /* 0x040fe20000400000 */
[C---:B------:R-:W-:Y:S01]  /*35a0*/  FMUL R63, R3.reuse, R63 ;  /* 0x0000003f033f7220 */ /* 0x040fe20000400000 */
[----:B------:R-:W-:Y:S01]  /*35b0*/  FMUL R62, R3, R62 ;  /* 0x0000003e033e7220 */ /* 0x000fe20000400000 */
[----:B--2---:R-:W-:-:S04]  /*35c0*/  SHF.R.U32.HI R0, RZ, 0x2, R11 ;  /* 0x00000002ff007819 */ /* 0x004fc8000001160b */
[----:B------:R-:W-:Y:S01]  /*35d0*/  LOP3.LUT R0, R0, R11, RZ, 0x3c, !PT ;  /* 0x0000000b00007212 */ /* 0x000fe200078e3cff */
[----:B---3--:R-:W-:Y:S02]  /*35e0*/  IMAD.SHL.U32 R9, R7, 0x10, RZ ;  /* 0x0000001007097824 */ /* 0x008fe400078e00ff */
[----:B------:R-:W-:Y:S01]  /*35f0*/  IMAD.MOV.U32 R12, RZ, RZ, R7 ;  /* 0x000000ffff0c7224 */ /* 0x000fe200078e0007 */
[C---:B------:R-:W-:Y:S02]  /*3600*/  SHF.L.U32 R8, R0.reuse, 0x1, RZ ;  /* 0x0000000100087819 */ /* 0x040fe400000006ff */
[----:B----4-:R-:W-:Y:S02]  /*3610*/  SHF.R.U32.HI R11, RZ, 0x2, R4 ;  /* 0x00000002ff0b7819 */ /* 0x010fe40000011604 */
[----:B------:R-:W-:Y:S02]  /*3620*/  LOP3.LUT R8, R0, R8, R9, 0x96, !PT ;  /* 0x0000000800087212 */ /* 0x000fe400078e9609 */
[----:B------:R-:W-:-:S02]  /*3630*/  LOP3.LUT R11, R11, R4, RZ, 0x3c, !PT ;  /* 0x000000040b0b7212 */ /* 0x000fc400078e3cff */
[----:B------:R-:W-:Y:S02]  /*3640*/  LOP3.LUT R13, R8, R7, RZ, 0x3c, !PT ;  /* 0x00000007080d7212 */ /* 0x000fe400078e3cff */
[----:B------:R-:W-:Y:S01]  /*3650*/  SHF.R.U32.HI R8, RZ, 0x2, R5 ;  /* 0x00000002ff087819 */ /* 0x000fe20000011605 */
[----:B------:R-:W-:Y:S01]  /*3660*/  IMAD.SHL.U32 R4, R11, 0x2, RZ ;  /* 0x000000020b047824 */ /* 0x000fe200078e00ff */
[----:B------:R-:W-:Y:S01]  /*3670*/  SHF.L.U32 R0, R13, 0x4, RZ ;  /* 0x000000040d007819 */ /* 0x000fe200000006ff */
[----:B------:R0:W-:Y:S01]  /*3680*/  STG.E.64 desc[UR4][R70.64+0x8], R12 ;  /* 0x0000080c46007986 */ /* 0x0001e2000c101b04 */
[----:B------:R-:W-:Y:S02]  /*3690*/  LOP3.LUT R5, R8, R5, RZ, 0x3c, !PT ;  /* 0x0000000508057212 */ /* 0x000fe400078e3cff */
[----:B------:R-:W-:Y:S01]  /*36a0*/  LOP3.LUT R0, R11, R4, R0, 0x96, !PT ;  /* 0x000000040b007212 */ /* 0x000fe200078e9600 */
[----:B------:R-:W-:Y:S02]  /*36b0*/  IMAD.MOV.U32 R11, RZ, RZ, R6 ;  /* 0x000000ffff0b7224 */ /* 0x000fe400078e0006 */
[----:B------:R-:W-:Y:S01]  /*36c0*/  IMAD.SHL.U32 R4, R5, 0x2, RZ ;  /* 0x0000000205047824 */ /* 0x000fe200078e00ff */
[----:B------:R-:W-:-:S04]  /*36d0*/  LOP3.LUT R8, R0, R13, RZ, 0x3c, !PT ;  /* 0x0000000d00087212 */ /* 0x000fc800078e3cff */
[----:B------:R-:W-:-:S04]  /*36e0*/  SHF.L.U32 R0, R8, 0x4, RZ ;  /* 0x0000000408007819 */ /* 0x000fc800000006ff */
[----:B------:R-:W-:Y:S01]  /*36f0*/  LOP3.LUT R9, R5, R4, R0, 0x96, !PT ;  /* 0x0000000405097212 */ /* 0x000fe200078e9600 */
[----:B------:R-:W-:Y:S01]  /*3700*/  IMAD.MOV.U32 R0, RZ, RZ, 0x2f800000 ;  /* 0x2f800000ff007424 */ /* 0x000fe200078e00ff */
[C---:B------:R-:W-:Y:S02]  /*3710*/  IADD3 R5, PT, PT, R10.reuse, 0xb0f8a, R8 ;  /* 0x000b0f8a0a057810 */ /* 0x040fe40007ffe008 */
[C---:B------:R-:W-:Y:S02]  /*3720*/  IADD3 R4, PT, PT, R10.reuse, 0x587c5, R13 ;  /* 0x000587c50a047810 */ /* 0x040fe40007ffe00d */
[----:B------:R-:W-:Y:S02]  /*3730*/  I2FP.F32.U32 R5, R5 ;  /* 0x0000000500057245 */ /* 0x000fe40000201000 */
[----:B------:R-:W-:Y:S02]  /*3740*/  IADD3 R10, PT, PT, R10, 0x10974f, RZ ;  /* 0x0010974f0a0a7810 */ /* 0x000fe40007ffe0ff */
[----:B------:R-:W-:Y:S01]  /*3750*/  LOP3.LUT R9, R9, R8, RZ, 0x3c, !PT ;  /* 0x0000000809097212 */ /* 0x000fe200078e3cff */
[----:B------:R-:W-:Y:S01]  /*3760*/  FFMA R38, R5, R0, 1.1641532182693481445e-10 ;  /* 0x2f00000005267423 */ /* 0x000fe20000000000 */
[----:B------:R-:W-:Y:S01]  /*3770*/  I2FP.F32.U32 R39, R4 ;  /* 0x0000000400277245 */ /* 0x000fe20000201000 */
[----:B------:R0:W-:Y:S01]  /*3780*/  STG.E.64 desc[UR8][R70.64], R10 ;  /* 0x0000000a46007986 */ /* 0x0001e2000c101b08 */
[----:B------:R-:W-:Y:S01]  /*3790*/  IADD3 R4, PT, PT, R9, R10, RZ ;  /* 0x0000000a09047210 */ /* 0x000fe20007ffe0ff */
[----:B------:R-:W-:-:S02]  /*37a0*/  FMUL R14, R38, R38 ;  /* 0x00000026260e7220 */ /* 0x000fc40000400000 */
[----:B------:R-:W-:Y:S01]  /*37b0*/  FFMA R39, R39, R0, 1.1641532182693481445e-10 ;  /* 0x2f00000027277423 */ /* 0x000fe20000000000 */
[----:B------:R-:W-:Y:S01]  /*37c0*/  I2FP.F32.U32 R37, R4 ;  /* 0x0000000400257245 */ /* 0x000fe20000201000 */
[----:B------:R0:W-:Y:S02]  /*37d0*/  STG.E.64 desc[UR6][R70.64+0x10], R8 ;  /* 0x0000100846007986 */ /* 0x0001e4000c101b06 */
[----:B------:R-:W-:Y:S02]  /*37e0*/  FFMA R14, R39, R39, R14 ;  /* 0x00000027270e7223 */ /* 0x000fe4000000000e */
[----:B------:R-:W-:-:S04]  /*37f0*/  FFMA R37, R37, R0, 1.1641532182693481445e-10 ;  /* 0x2f00000025257423 */ /* 0x000fc80000000000 */
[----:B------:R-:W-:-:S05]  /*3800*/  FFMA R4, R37, R37, R14 ;  /* 0x0000002525047223 */ /* 0x000fca000000000e */
[----:B------:R-:W-:-:S13]  /*3810*/  FSETP.GT.AND P0, PT, R4, 1, PT ;  /* 0x3f8000000400780b */ /* 0x000fda0003f04000 */
[----:B0-----:R-:W-:Y:S05]  /*3820*/  @!P0 BRA `(.L_x_83) ;  /* 0x0000000000dc8947 */ /* 0x001fea0003800000 */
[----:B------:R-:W-:Y:S01]  /*3830*/  BSSY.RECONVERGENT B1, `(.L_x_84) ;  /* 0x000002b000017945 */ /* 0x000fe20003800200 */
[----:B------:R-:W-:Y:S01]  /*3840*/  MOV R11, R6 ;  /* 0x00000006000b7202 */ /* 0x000fe20000000f00 */
[----:B------:R-:W-:-:S07]  /*3850*/  IMAD.MOV.U32 R6, RZ, RZ, R7 ;  /* 0x000000ffff067224 */ /* 0x000fce00078e0007 */
.L_x_85:
[----:B------:R-:W-:Y:S02]  /*3860*/  SHF.R.U32.HI R4, RZ, 0x2, R11 ;  /* 0x00000002ff047819 */ /* 0x000fe4000001160b */
[----:B------:R-:W-:Y:S02]  /*3870*/  SHF.L.U32 R3, R9, 0x4, RZ ;  /* 0x0000000409037819 */ /* 0x000fe400000006ff */
[----:B------:R-:W-:Y:S02]  /*3880*/  LOP3.LUT R4, R4, R11, RZ, 0x3c, !PT ;  /* 0x0000000b04047212 */ /* 0x000fe400078e3cff */
[----:B------:R-:W-:Y:S02]  /*3890*/  SHF.R.U32.HI R7, RZ, 0x2, R6 ;  /* 0x00000002ff077819 */ /* 0x000fe40000011606 */
[----:B------:R-:W-:Y:S01]  /*38a0*/  SHF.R.U32.HI R12, RZ, 0x2, R13 ;  /* 0x00000002ff0c7819 */ /* 0x000fe2000001160d */
[----:B------:R-:W-:Y:S01]  /*38b0*/  IMAD.SHL.U32 R5, R4, 0x2, RZ ;  /* 0x0000000204057824 */ /* 0x000fe200078e00ff */
[----:B------:R-:W-:-:S02]  /*38c0*/  LOP3.LUT R6, R7, R6, RZ, 0x3c, !PT ;  /* 0x0000000607067212 */ /* 0x000fc400078e3cff */
[----:B------:R-:W-:Y:S02]  /*38d0*/  LOP3.LUT R12, R12, R13, RZ, 0x3c, !PT ;  /* 0x0000000d0c0c7212 */ /* 0x000fe400078e3cff */
[----:B------:R-:W-:Y:S02]  /*38e0*/  LOP3.LUT R4, R4, R5, R3, 0x96, !PT ;  /* 0x0000000504047212 */ /* 0x000fe400078e9603 */
[----:B------:R-:W-:Y:S01]  /*38f0*/  MOV R11, R8 ;  /* 0x00000008000b7202 */ /* 0x000fe20000000f00 */
[----:B------:R-:W-:Y:S01]  /*3900*/  IMAD.SHL.U32 R5, R12, 0x2, RZ ;  /* 0x000000020c057824 */ /* 0x000fe200078e00ff */
[----:B------:R-:W-:Y:S02]  /*3910*/  LOP3.LUT R7, R4, R9, RZ, 0x3c, !PT ;  /* 0x0000000904077212 */ /* 0x000fe400078e3cff */
[----:B------:R-:W-:-:S03]  /*3920*/  SHF.L.U32 R4, R6, 0x1, RZ ;  /* 0x0000000106047819 */ /* 0x000fc600000006ff */
[----:B------:R-:W-:Y:S02]  /*3930*/  IMAD.SHL.U32 R3, R7, 0x10, RZ ;  /* 0x0000001007037824 */ /* 0x000fe400078e00ff */
[----:B------:R-:W-:-:S03]  /*3940*/  IMAD.MOV.U32 R13, RZ, RZ, R7 ;  /* 0x000000ffff0d7224 */ /* 0x000fc600078e0007 */
[----:B------:R-:W-:Y:S01]  /*3950*/  LOP3.LUT R4, R6, R4, R3, 0x96, !PT ;  /* 0x0000000406047212 */ /* 0x000fe200078e9603 */
[----:B------:R-:W-:-:S03]  /*3960*/  IMAD.MOV.U32 R6, RZ, RZ, R9 ;  /* 0x000000ffff067224 */ /* 0x000fc600078e0009 */
[----:B------:R-:W-:-:S04]  /*3970*/  LOP3.LUT R8, R4, R7, RZ, 0x3c, !PT ;  /* 0x0000000704087212 */ /* 0x000fc800078e3cff */
[----:B------:R-:W-:Y:S02]  /*3980*/  SHF.L.U32 R3, R8, 0x4, RZ ;  /* 0x0000000408037819 */ /* 0x000fe400000006ff */
[----:B------:R-:W-:Y:S02]  /*3990*/  IADD3 R4, PT, PT, R10, 0xb0f8a, R8 ;  /* 0x000b0f8a0a047810 */ /* 0x000fe40007ffe008 */
[----:B------:R-:W-:Y:S01]  /*39a0*/  LOP3.LUT R9, R12, R5, R3, 0x96, !PT ;  /* 0x000000050c097212 */ /* 0x000fe200078e9603 */
[----:B------:R-:W-:Y:S01]  /*39b0*/  IMAD.MOV.U32 R12, RZ, RZ, 0x40000000 ;  /* 0x40000000ff0c7424 */ /* 0x000fe200078e00ff */
[----:B------:R-:W-:Y:S02]  /*39c0*/  I2FP.F32.U32 R5, R4 ;  /* 0x0000000400057245 */ /* 0x000fe40000201000 */
[C---:B------:R-:W-:Y:S02]  /*39d0*/  IADD3 R3, PT, PT, R10.reuse, 0x587c5, R7 ;  /* 0x000587c50a037810 */ /* 0x040fe40007ffe007 */
[----:B------:R-:W-:Y:S01]  /*39e0*/  IADD3 R10, PT, PT, R10, 0x10974f, RZ ;  /* 0x0010974f0a0a7810 */ /* 0x000fe20007ffe0ff */
[----:B------:R-:W-:Y:S01]  /*39f0*/  FFMA R5, R5, R0, 1.1641532182693481445e-10 ;  /* 0x2f00000005057423 */ /* 0x000fe20000000000 */
[----:B------:R-:W-:-:S02]  /*3a00*/  LOP3.LUT R9, R9, R8, RZ, 0x3c, !PT ;  /* 0x0000000809097212 */ /* 0x000fc400078e3cff */
[----:B------:R-:W-:Y:S01]  /*3a10*/  I2FP.F32.U32 R3, R3 ;  /* 0x0000000300037245 */ /* 0x000fe20000201000 */
[----:B------:R-:W-:Y:S01]  /*3a20*/  FFMA R38, R5, R12, -1 ;  /* 0xbf80000005267423 */ /* 0x000fe2000000000c */
[----:B------:R-:W-:-:S03]  /*3a30*/  IADD3 R4, PT, PT, R9, R10, RZ ;  /* 0x0000000a09047210 */ /* 0x000fc60007ffe0ff */
[----:B------:R-:W-:Y:S01]  /*3a40*/  FFMA R3, R3, R0, 1.1641532182693481445e-10 ;  /* 0x2f00000003037423 */ /* 0x000fe20000000000 */
[----:B------:R-:W-:Y:S01]  /*3a50*/  I2FP.F32.U32 R5, R4 ;  /* 0x0000000400057245 */ /* 0x000fe20000201000 */
[----:B------:R-:W-:Y:S02]  /*3a60*/  FMUL R4, R38, R38 ;  /* 0x0000002626047220 */ /* 0x000fe40000400000 */
[----:B------:R-:W-:Y:S02]  /*3a70*/  FFMA R39, R3, R12, -1 ;  /* 0xbf80000003277423 */ /* 0x000fe4000000000c */
[----:B------:R-:W-:Y:S02]  /*3a80*/  FFMA R5, R5, R0, 1.1641532182693481445e-10 ;  /* 0x2f00000005057423 */ /* 0x000fe40000000000 */
[----:B------:R-:W-:Y:S02]  /*3a90*/  FFMA R4, R39, R39, R4 ;  /* 0x0000002727047223 */ /* 0x000fe40000000004 */
[----:B------:R-:W-:-:S04]  /*3aa0*/  FFMA R37, R5, R12, -1 ;  /* 0xbf80000005257423 */ /* 0x000fc8000000000c */
[----:B------:R-:W-:-:S05]  /*3ab0*/  FFMA R4, R37, R37, R4 ;  /* 0x0000002525047223 */ /* 0x000fca0000000004 */
[----:B------:R-:W-:-:S13]  /*3ac0*/  FSETP.GT.AND P0, PT, R4, 1, PT ;  /* 0x3f8000000400780b */ /* 0x000fda0003f04000 */
[----:B------:R-:W-:Y:S05]  /*3ad0*/  @P0 BRA `(.L_x_85) ;  /* 0xfffffffc00600947 */ /* 0x000fea000383ffff */
[----:B------:R-:W-:Y:S05]  /*3ae0*/  BSYNC.RECONVERGENT B1 ;  /* 0x0000000000017941 */ /* 0x000fea0003800200 */
.L_x_84:
[C---:B------:R-:W-:Y:S01]  /*3af0*/  R2UR UR4, R44.reuse ;  /* 0x000000002c0472ca */ /* 0x040fe200000e0000 */
[----:B------:R-:W-:Y:S01]  /*3b00*/  IMAD.MOV.U32 R13, RZ, RZ, R71 ;  /* 0x000000ffff0d7224 */ /* 0x000fe200078e0047 */
[C---:B------:R-:W-:Y:S02]  /*3b10*/  R2UR UR5, R45.reuse ;  /* 0x000000002d0572ca */ /* 0x040fe400000e0000 */
[C---:B------:R-:W-:Y:S02]  /*3b20*/  R2UR UR6, R44.reuse ;  /* 0x000000002c0672ca */ /* 0x040fe400000e0000 */
[C---:B------:R-:W-:Y:S02]  /*3b30*/  R2UR UR7, R45.reuse ;  /* 0x000000002d0772ca */ /* 0x040fe400000e0000 */
[----:B------:R-:W-:Y:S02]  /*3b40*/  R2UR UR8, R44 ;  /* 0x000000002c0872ca */ /* 0x000fe400000e0000 */
[----:B------:R-:W-:-:S02]  /*3b50*/  R2UR UR9, R45 ;  /* 0x000000002d0972ca */ /* 0x000fc400000e0000 */
[----:B------:R-:W-:-:S05]  /*3b60*/  MOV R12, R70 ;  /* 0x00000046000c7202 */ /* 0x000fca0000000f00 */
[----:B------:R0:W-:Y:S04]  /*3b70*/  STG.E.64 desc[UR4][R12.64+0x8], R6 ;  /* 0x000008060c007986 */ /* 0x0001e8000c101b04 */
[----:B------:R0:W-:Y:S04]  /*3b80*/  STG.E.64 desc[UR6][R12.64+0x10], R8 ;  /* 0x000010080c007986 */ /* 0x0001e8000c101b06 */
[----:B------:R0:W-:Y:S02]  /*3b90*/  STG.E.64 desc[UR8][R12.64], R10 ;  /* 0x0000000a0c007986 */ /* 0x0001e4000c101b08 */
.L_x_83:
[----:B------:R-:W-:Y:S05]  /*3ba0*/  BSYNC.RECONVERGENT B0 ;  /* 0x0000000000007941 */ /* 0x000fea0003800200 */
.L_x_82:
[----:B------:R-:W-:Y:S01]  /*3bb0*/  IADD3 R0, PT, PT, R4, -0xd000000, RZ ;  /* 0xf300000004007810 */ /* 0x000fe20007ffe0ff */
[----:B------:R1:W2:Y:S01]  /*3bc0*/  MUFU.RSQ R5, R4 ;  /* 0x0000000400057308 */ /* 0x0002a20000001400 */
[----:B------:R-:W-:Y:S02]  /*3bd0*/  BSSY.RECONVERGENT B6, `(.L_x_86) ;  /* 0x000000b000067945 */ /* 0x000fe40003800200 */
[----:B------:R-:W-:-:S13]  /*3be0*/  ISETP.GT.U32.AND P0, PT, R0, 0x727fffff, PT ;  /* 0x727fffff0000780c */ /* 0x000fda0003f04070 */
[----:B-1----:R-:W-:Y:S05]  /*3bf0*/  @!P0 BRA `(.L_x_87) ;  /* 0x0000000000108947 */ /* 0x002fea0003800000 */
[----:B------:R-:W-:Y:S01]  /*3c00*/  MOV R20, 0x3c30 ;  /* 0x00003c3000147802 */ /* 0x000fe20000000f00 */
[----:B------:R-:W-:-:S07]  /*3c10*/  IMAD.MOV.U32 R21, RZ, RZ, 0x0 ;  /* 0x00000000ff157424 */ /* 0x000fce00078e00ff */
[----:B0-2--5:R-:W-:Y:S05]  /*3c20*/  CALL.REL.NOINC `($__internal_2_$__cuda_sm20_sqrt_rn_f32_slowpath) ;  /* 0x00000008002c7944 */ /* 0x025fea0003c00000 */
[----:B------:R-:W-:Y:S05]  /*3c30*/  BRA `(.L_x_88) ;  /* 0x0000000000107947 */ /* 0x000fea0003800000 */
.L_x_87:
[C---:B--2---:R-:W-:Y:S01]  /*3c40*/  FMUL.FTZ R3, R5.reuse, R4 ;  /* 0x0000000405037220 */ /* 0x044fe20000410000 */
[----:B------:R-:W-:-:S03]  /*3c50*/  FMUL.FTZ R0, R5, 0.5 ;  /* 0x3f00000005007820 */ /* 0x000fc60000410000 */
[----:B------:R-:W-:-:S04]  /*3c60*/  FFMA R4, -R3, R3, R4 ;  /* 0x0000000303047223 */ /* 0x000fc80000000104 */
[----:B------:R-:W-:-:S07]  /*3c70*/  FFMA R4, R4, R0, R3 ;  /* 0x0000000004047223 */ /* 0x000fce0000000003 */
.L_x_88:
[----:B------:R-:W-:Y:S05]  /*3c80*/  BSYNC.RECONVERGENT B6 ;  /* 0x0000000000067941 */ /* 0x000fea0003800200 */
.L_x_86:
[----:B------:R-:W-:Y:S01]  /*3c90*/  IADD3 R0, PT, PT, R4, 0x1800000, RZ ;  /* 0x0180000004007810 */ /* 0x000fe20007ffe0ff */
[----:B------:R-:W-:Y:S03]  /*3ca0*/  BSSY.RECONVERGENT B6, `(.L_x_89) ;  /* 0x000000d000067945 */ /* 0x000fe60003800200 */
        /* <DEDUP_REMOVED lines=8> */
.L_x_90:
[----:B------:R-:W1:Y:S02]  /*3d30*/  MUFU.RCP R5, R4 ;  /* 0x0000000400057308 */ /* 0x000e640000001000 */
[----:B-1----:R-:W-:-:S04]  /*3d40*/  FFMA R0, R5, R4, -1 ;  /* 0xbf80000005007423 */ /* 0x002fc80000000004 */
[----:B------:R-:W-:-:S04]  /*3d50*/  FADD.FTZ R0, -R0, -RZ ;  /* 0x800000ff00007221 */ /* 0x000fc80000010100 */
[----:B------:R-:W-:-:S07]  /*3d60*/  FFMA R5, R5, R0, R5 ;  /* 0x0000000005057223 */ /* 0x000fce0000000005 */
.L_x_91:
[----:B------:R-:W-:Y:S05]  /*3d70*/  BSYNC.RECONVERGENT B6 ;  /* 0x0000000000067941 */ /* 0x000fea0003800200 */
.L_x_89:
[C---:B------:R-:W-:Y:S01]  /*3d80*/  FFMA R3, R5.reuse, R39, R68 ;  /* 0x0000002705037223 */ /* 0x040fe20000000044 */
[C---:B------:R-:W-:Y:S01]  /*3d90*/  FFMA R38, R5.reuse, R38, R63 ;  /* 0x0000002605267223 */ /* 0x040fe2000000003f */
[----:B------:R-:W-:Y:S01]  /*3da0*/  FFMA R39, R5, R37, R62 ;  /* 0x0000002505277223 */ /* 0x000fe2000000003e */
[----:B------:R1:W-:Y:S01]  /*3db0*/  STL.64 [R1], R16 ;  /* 0x0000001001007387 */ /* 0x0003e20000100a00 */
[----:B------:R-:W-:Y:S02]  /*3dc0*/  HFMA2 R21, -RZ, RZ, 0, 0 ;  /* 0x00000000ff157431 */ /* 0x000fe400000001ff */
[----:B0-----:R-:W-:Y:S01]  /*3dd0*/  VIADD R8, R18, 0xffffffff ;  /* 0xffffffff12087836 */ /* 0x001fe20000000000 */
[----:B------:R-:W-:Y:S01]  /*3de0*/  MOV R4, R24 ;  /* 0x0000001800047202 */ /* 0x000fe20000000f00 */
[----:B------:R1:W-:Y:S01]  /*3df0*/  STL.64 [R1+0x8], R2 ;  /* 0x0000080201007387 */ /* 0x0003e20000100a00 */
[----:B------:R-:W-:Y:S01]  /*3e00*/  IMAD.MOV.U32 R5, RZ, RZ, R23 ;  /* 0x000000ffff057224 */ /* 0x000fe200078e0017 */
[----:B------:R-:W-:Y:S01]  /*3e10*/  MOV R6, R22 ;  /* 0x0000001600067202 */ /* 0x000fe20000000f00 */
[----:B------:R-:W-:Y:S01]  /*3e20*/  IMAD.MOV.U32 R7, RZ, RZ, R19 ;  /* 0x000000ffff077224 */ /* 0x000fe200078e0013 */
[----:B------:R1:W-:Y:S01]  /*3e30*/  STL.64 [R1+0x10], R38 ;  /* 0x0000102601007387 */ /* 0x0003e20000100a00 */
[----:B------:R-:W-:Y:S01]  /*3e40*/  MOV R10, R70 ;  /* 0x00000046000a7202 */ /* 0x000fe20000000f00 */
[----:B------:R-:W-:Y:S01]  /*3e50*/  IMAD.MOV.U32 R11, RZ, RZ, R71 ;  /* 0x000000ffff0b7224 */ /* 0x000fe200078e0047 */
[----:B------:R-:W-:-:S07]  /*3e60*/  MOV R20, 0x3e80 ;  /* 0x00003e8000147802 */ /* 0x000fce0000000f00 */
[----:B-1---5:R-:W-:Y:S05]  /*3e70*/  CALL.REL.NOINC `($_Z6renderP5ColorP17curandStateXORWOW6Cameraii$_Z5shadeRK3RayR6SphereiP17curandStateXORWOW) ;  /* 0xffffffdc006c7944 */ /* 0x022fea0003c3ffff */
[----:B------:R-:W-:Y:S01]  /*3e80*/  FFMA R4, R4, 0.5, R27 ;  /* 0x3f00000004047823 */ /* 0x000fe2000000001b */
[----:B------:R-:W-:Y:S01]  /*3e90*/  FFMA R5, R5, 0.5, R26 ;  /* 0x3f00000005057823 */ /* 0x000fe2000000001a */
[----:B------:R-:W-:Y:S01]  /*3ea0*/  FFMA R6, R6, 0.5, R25 ;  /* 0x3f00000006067823 */ /* 0x000fe20000000019 */
[----:B------:R-:W-:-:S07]  /*3eb0*/  IADD3 R7, PT, PT, R28, 0x1, R7 ;  /* 0x000000011c077810 */ /* 0x000fce0007ffe007 */
.L_x_36:
[----:B------:R-:W-:Y:S05]  /*3ec0*/  BSYNC.RECONVERGENT B9 ;  /* 0x0000000000097941 */ /* 0x000fea0003800200 */
.L_x_35:
[----:B------:R-:W2:Y:S01]  /*3ed0*/  LDL R20, [R1+0x2c] ;  /* 0x00002c0001147983 */ /* 0x000ea20000100800 */
[----:B------:R0:W-:Y:S05]  /*3ee0*/  BMOV.32 B6, R29 ;  /* 0x0000001d06007356 */ /* 0x0001ea0000000000 */
[----:B------:R-:W2:Y:S01]  /*3ef0*/  LDL R21, [R1+0x30] ;  /* 0x0000300001157983 */ /* 0x000ea20000100800 */
[----:B------:R1:W-:Y:S05]  /*3f00*/  BMOV.32 B7, R30 ;  /* 0x0000001e07007356 */ /* 0x0003ea0000000000 */
[----:B------:R3:W-:Y:S05]  /*3f10*/  BMOV.32 B8, R31 ;  /* 0x0000001f08007356 */ /* 0x0007ea0000000000 */
[----:B------:R4:W-:Y:S05]  /*3f20*/  BMOV.32 B9, R36 ;  /* 0x0000002409007356 */ /* 0x0009ea0000000000 */
[----:B------:R-:W2:Y:S04]  /*3f30*/  LDL R2, [R1+0x18] ;  /* 0x0000180001027983 */ /* 0x000ea80000100800 */
[----:B------:R-:W2:Y:S04]  /*3f40*/  LDL R16, [R1+0x1c] ;  /* 0x00001c0001107983 */ /* 0x000ea80000100800 */
[----:B------:R-:W2:Y:S04]  /*3f50*/  LDL R17, [R1+0x20] ;  /* 0x0000200001117983 */ /* 0x000ea80000100800 */
[----:B------:R-:W2:Y:S04]  /*3f60*/  LDL R18, [R1+0x24] ;  /* 0x0000240001127983 */ /* 0x000ea80000100800 */
[----:B------:R-:W2:Y:S04]  /*3f70*/  LDL R19, [R1+0x28] ;  /* 0x0000280001137983 */ /* 0x000ea80000100800 */
[----:B------:R-:W2:Y:S04]  /*3f80*/  LDL R22, [R1+0x34] ;  /* 0x0000340001167983 */ /* 0x000ea80000100800 */
[----:B------:R-:W2:Y:S04]  /*3f90*/  LDL R23, [R1+0x38] ;  /* 0x0000380001177983 */ /* 0x000ea80000100800 */
[----:B------:R-:W2:Y:S04]  /*3fa0*/  LDL R24, [R1+0x3c] ;  /* 0x00003c0001187983 */ /* 0x000ea80000100800 */
[----:B-----5:R-:W2:Y:S04]  /*3fb0*/  LDL R25, [R1+0x40] ;  /* 0x0000400001197983 */ /* 0x020ea80000100800 */
[----:B------:R-:W2:Y:S04]  /*3fc0*/  LDL R26, [R1+0x44] ;  /* 0x00004400011a7983 */ /* 0x000ea80000100800 */
[----:B------:R-:W2:Y:S04]  /*3fd0*/  LDL R27, [R1+0x48] ;  /* 0x00004800011b7983 */ /* 0x000ea80000100800 */
[----:B------:R-:W2:Y:S04]  /*3fe0*/  LDL R28, [R1+0x4c] ;  /* 0x00004c00011c7983 */ /* 0x000ea80000100800 */
[----:B0-----:R-:W2:Y:S04]  /*3ff0*/  LDL R29, [R1+0x50] ;  /* 0x00005000011d7983 */ /* 0x001ea80000100800 */
[----:B-1----:R-:W2:Y:S04]  /*4000*/  LDL R30, [R1+0x54] ;  /* 0x00005400011e7983 */ /* 0x002ea80000100800 */
[----:B---3--:R-:W2:Y:S04]  /*4010*/  LDL R31, [R1+0x58] ;  /* 0x00005800011f7983 */ /* 0x008ea80000100800 */
[----:B----4-:R-:W2:Y:S04]  /*4020*/  LDL R36, [R1+0x5c] ;  /* 0x00005c0001247983 */ /* 0x010ea80000100800 */
        /* <DEDUP_REMOVED lines=18> */
[----:B------:R0:W2:Y:S02]  /*4150*/  LDL R71, [R1+0xa8] ;  /* 0x0000a80001477983 */ /* 0x0000a40000100800 */
[----:B0-----:R-:W-:Y:S01]  /*4160*/  VIADD R1, R1, 0xb0 ;  /* 0x000000b001017836 */ /* 0x001fe20000000000 */
[----:B--2---:R-:W-:Y:S06]  /*4170*/  RET.REL.NODEC R20 `(_Z6renderP5ColorP17curandStateXORWOW6Cameraii) ;  /* 0xffffffbc14a07950 */ /* 0x004fec0003c3ffff */
        .weak           $__internal_1_$__cuda_sm20_rcp_rn_f32_slowpath
        .type           $__internal_1_$__cuda_sm20_rcp_rn_f32_slowpath,@function
        .size           $__internal_1_$__cuda_sm20_rcp_rn_f32_slowpath,($__internal_2_$__cuda_sm20_sqrt_rn_f32_slowpath - $__internal_1_$__cuda_sm20_rcp_rn_f32_slowpath)
$__internal_1_$__cuda_sm20_rcp_rn_f32_slowpath:
[----:B------:R-:W-:-:S05]  /*4180*/  IADD3 R1, PT, PT, R1, -0x8, RZ ;  /* 0xfffffff801017810 */ /* 0x000fca0007ffe0ff */
[----:B------:R0:W-:Y:S01]  /*4190*/  STL [R1], R2 ;  /* 0x0000000201007387 */ /* 0x0001e20000100800 */
[----:B------:R-:W-:Y:S01]  /*41a0*/  IMAD.SHL.U32 R0, R4, 0x2, RZ ;  /* 0x0000000204007824 */ /* 0x000fe200078e00ff */
[----:B------:R-:W-:Y:S04]  /*41b0*/  BSSY.RECONVERGENT B0, `(.L_x_92) ;  /* 0x000002f000007945 */ /* 0x000fe80003800200 */
[----:B------:R-:W-:-:S04]  /*41c0*/  SHF.R.U32.HI R8, RZ, 0x18, R0 ;  /* 0x00000018ff087819 */ /* 0x000fc80000011600 */
[----:B------:R-:W-:-:S13]  /*41d0*/  ISETP.NE.U32.AND P0, PT, R8, RZ, PT ;  /* 0x000000ff0800720c */ /* 0x000fda0003f05070 */
[----:B0-----:R-:W-:Y:S05]  /*41e0*/  @P0 BRA `(.L_x_93) ;  /* 0x0000000000240947 */ /* 0x001fea0003800000 */
[----:B------:R-:W-:-:S13]  /*41f0*/  ISETP.NE.AND P0, PT, R0, RZ, PT ;  /* 0x000000ff0000720c */ /* 0x000fda0003f05270 */
[----:B------:R-:W-:Y:S02]  /*4200*/  @P0 FFMA R2, R4, 1.84467440737095516160e+19, RZ ;  /* 0x5f80000004020823 */ /* 0x000fe400000000ff */
[----:B------:R-:W-:Y:S08]  /*4210*/  @!P0 MUFU.RCP R4, R4 ;  /* 0x0000000400048308 */ /* 0x000ff00000001000 */
[----:B------:R-:W0:Y:S02]  /*4220*/  @P0 MUFU.RCP R3, R2 ;  /* 0x0000000200030308 */ /* 0x000e240000001000 */
[----:B0-----:R-:W-:-:S04]  /*4230*/  @P0 FFMA R0, R2, R3, -1 ;  /* 0xbf80000002000423 */ /* 0x001fc80000000003 */
[----:B------:R-:W-:-:S04]  /*4240*/  @P0 FADD.FTZ R0, -R0, -RZ ;  /* 0x800000ff00000221 */ /* 0x000fc80000010100 */
[----:B------:R-:W-:-:S04]  /*4250*/  @P0 FFMA R0, R3, R0, R3 ;  /* 0x0000000003000223 */ /* 0x000fc80000000003 */
[----:B------:R-:W-:Y:S01]  /*4260*/  @P0 FFMA R4, R0, 1.84467440737095516160e+19, RZ ;  /* 0x5f80000000040823 */ /* 0x000fe200000000ff */
[----:B------:R-:W-:Y:S06]  /*4270*/  BRA `(.L_x_94) ;  /* 0x0000000000887947 */ /* 0x000fec0003800000 */
.L_x_93:
[----:B------:R-:W-:-:S04]  /*4280*/  IADD3 R10, PT, PT, R8, -0xfd, RZ ;  /* 0xffffff03080a7810 */ /* 0x000fc80007ffe0ff */
[----:B------:R-:W-:-:S13]  /*4290*/  ISETP.GT.U32.AND P0, PT, R10, 0x1, PT ;  /* 0x000000010a00780c */ /* 0x000fda0003f04070 */
[----:B------:R-:W-:Y:S05]  /*42a0*/  @P0 BRA `(.L_x_95) ;  /* 0x0000000000780947 */ /* 0x000fea0003800000 */
[----:B------:R-:W-:Y:S01]  /*42b0*/  LOP3.LUT R0, R4, 0x7fffff, RZ, 0xc0, !PT ;  /* 0x007fffff04007812 */ /* 0x000fe200078ec0ff */
[----:B------:R-:W-:-:S03]  /*42c0*/  IMAD.MOV.U32 R7, RZ, RZ, 0x3 ;  /* 0x00000003ff077424 */ /* 0x000fc600078e00ff */
[----:B------:R-:W-:Y:S02]  /*42d0*/  LOP3.LUT R0, R0, 0x3f800000, RZ, 0xfc, !PT ;  /* 0x3f80000000007812 */ /* 0x000fe400078efcff */
[----:B------:R-:W-:Y:S02]  /*42e0*/  SHF.L.U32 R7, R7, R10, RZ ;  /* 0x0000000a07077219 */ /* 0x000fe400000006ff */
[----:B------:R-:W0:Y:S02]  /*42f0*/  MUFU.RCP R3, R0 ;  /* 0x0000000000037308 */ /* 0x000e240000001000 */
[----:B0-----:R-:W-:-:S04]  /*4300*/  FFMA R2, R0, R3, -1 ;  /* 0xbf80000000027423 */ /* 0x001fc80000000003 */
[----:B------:R-:W-:-:S04]  /*4310*/  FADD.FTZ R2, -R2, -RZ ;  /* 0x800000ff02027221 */ /* 0x000fc80000010100 */
[CCC-:B------:R-:W-:Y:S01]  /*4320*/  FFMA.RM R5, R3.reuse, R2.reuse, R3.reuse ;  /* 0x0000000203057223 */ /* 0x1c0fe20000004003 */
[----:B------:R-:W-:-:S04]  /*4330*/  FFMA.RP R6, R3, R2, R3 ;  /* 0x0000000203067223 */ /* 0x000fc80000008003 */
[C---:B------:R-:W-:Y:S02]  /*4340*/  LOP3.LUT R2, R5.reuse, 0x7fffff, RZ, 0xc0, !PT ;  /* 0x007fffff05027812 */ /* 0x040fe400078ec0ff */
[----:B------:R-:W-:Y:S02]  /*4350*/  FSETP.NEU.FTZ.AND P0, PT, R5, R6, PT ;  /* 0x000000060500720b */ /* 0x000fe40003f1d000 */
[----:B------:R-:W-:Y:S02]  /*4360*/  LOP3.LUT R2, R2, 0x800000, RZ, 0xfc, !PT ;  /* 0x0080000002027812 */ /* 0x000fe400078efcff */
[----:B------:R-:W-:Y:S02]  /*4370*/  SEL R3, RZ, 0xffffffff, !P0 ;  /* 0xffffffffff037807 */ /* 0x000fe40004000000 */
[----:B------:R-:W-:Y:S02]  /*4380*/  LOP3.LUT R7, R7, R2, RZ, 0xc0, !PT ;  /* 0x0000000207077212 */ /* 0x000fe400078ec0ff */
[----:B------:R-:W-:-:S02]  /*4390*/  IADD3 R3, PT, PT, -R3, RZ, RZ ;  /* 0x000000ff03037210 */ /* 0x000fc40007ffe1ff */
[-C--:B------:R-:W-:Y:S02]  /*43a0*/  SHF.R.U32.HI R7, RZ, R10.reuse, R7 ;  /* 0x0000000aff077219 */ /* 0x080fe40000011607 */
[----:B------:R-:W-:Y:S02]  /*43b0*/  LOP3.LUT P1, RZ, R3, R10, R2, 0xf8, !PT ;  /* 0x0000000a03ff7212 */ /* 0x000fe4000782f802 */
[C---:B------:R-:W-:Y:S02]  /*43c0*/  LOP3.LUT P0, RZ, R7.reuse, 0x1, RZ, 0xc0, !PT ;  /* 0x0000000107ff7812 */ /* 0x040fe4000780c0ff */
[----:B------:R-:W-:Y:S02]  /*43d0*/  LOP3.LUT P2, RZ, R7, 0x2, RZ, 0xc0, !PT ;  /* 0x0000000207ff7812 */ /* 0x000fe4000784c0ff */
[----:B------:R-:W-:Y:S02]  /*43e0*/  IADD3 R3, PT, PT, R8, -0xfc, RZ ;  /* 0xffffff0408037810 */ /* 0x000fe40007ffe0ff */
[----:B------:R-:W-:-:S02]  /*43f0*/  PLOP3.LUT P0, PT, P0, P1, P2, 0xe0, 0x0 ;  /* 0x000000000000781c */ /* 0x000fc40000703c20 */
[----:B------:R-:W-:Y:S02]  /*4400*/  LOP3.LUT P1, RZ, R4, 0x7fffff, RZ, 0xc0, !PT ;  /* 0x007fffff04ff7812 */ /* 0x000fe4000782c0ff */
[----:B------:R-:W-:Y:S02]  /*4410*/  SEL R0, RZ, 0x1, !P0 ;  /* 0x00000001ff007807 */ /* 0x000fe40004000000 */
[----:B------:R-:W-:-:S03]  /*4420*/  SHF.R.U32.HI R3, RZ, R3, R2 ;  /* 0x00000003ff037219 */ /* 0x000fc60000011602 */
[----:B------:R-:W-:-:S05]  /*4430*/  IMAD.MOV R0, RZ, RZ, -R0 ;  /* 0x000000ffff007224 */ /* 0x000fca00078e0a00 */
[----:B------:R-:W-:-:S13]  /*4440*/  ISETP.GE.AND P0, PT, R0, RZ, PT ;  /* 0x000000ff0000720c */ /* 0x000fda0003f06270 */
[----:B------:R-:W-:-:S05]  /*4450*/  @!P0 VIADD R3, R3, 0x1 ;  /* 0x0000000103038836 */ /* 0x000fca0000000000 */
[----:B------:R-:W-:-:S04]  /*4460*/  @!P1 SHF.L.U32 R3, R3, 0x1, RZ ;  /* 0x0000000103039819 */ /* 0x000fc800000006ff */
[----:B------:R-:W-:Y:S01]  /*4470*/  LOP3.LUT R4, R3, 0x80000000, R4, 0xf8, !PT ;  /* 0x8000000003047812 */ /* 0x000fe200078ef804 */
[----:B------:R-:W-:Y:S06]  /*4480*/  BRA `(.L_x_94) ;  /* 0x0000000000047947 */ /* 0x000fec0003800000 */
.L_x_95:
[----:B------:R-:W0:Y:S02]  /*4490*/  MUFU.RCP R4, R4 ;  /* 0x0000000400047308 */ /* 0x000e240000001000 */
.L_x_94:
[----:B------:R-:W-:Y:S05]  /*44a0*/  BSYNC.RECONVERGENT B0 ;  /* 0x0000000000007941 */ /* 0x000fea0003800200 */
.L_x_92:
[----:B------:R1:W0:Y:S02]  /*44b0*/  LDL R2, [R1] ;  /* 0x0000000001027983 */ /* 0x0002240000100800 */
[----:B-1----:R-:W-:Y:S01]  /*44c0*/  VIADD R1, R1, 0x8 ;  /* 0x0000000801017836 */ /* 0x002fe20000000000 */
[----:B0-----:R-:W-:Y:S06]  /*44d0*/  RET.REL.NODEC R20 `(_Z6renderP5ColorP17curandStateXORWOW6Cameraii) ;  /* 0xffffffb814c87950 */ /* 0x001fec0003c3ffff */
        .weak           $__internal_2_$__cuda_sm20_sqrt_rn_f32_slowpath
        .type           $__internal_2_$__cuda_sm20_sqrt_rn_f32_slowpath,@function
        .size           $__internal_2_$__cuda_sm20_sqrt_rn_f32_slowpath,($__internal_3_$__cuda_sm3x_div_rn_noftz_f32_slowpath - $__internal_2_$__cuda_sm20_sqrt_rn_f32_slowpath)
$__internal_2_$__cuda_sm20_sqrt_rn_f32_slowpath:
[----:B------:R-:W-:Y:S02]  /*44e0*/  IADD3 R1, PT, PT, R1, -0x8, RZ ;  /* 0xfffffff801017810 */ /* 0x000fe40007ffe0ff */
[----:B------:R-:W-:-:S03]  /*44f0*/  MOV R0, R4 ;  /* 0x0000000400007202 */ /* 0x000fc60000000f00 */
[----:B------:R0:W-:Y:S01]  /*4500*/  STL [R1], R2 ;  /* 0x0000000201007387 */ /* 0x0001e20000100800 */
[----:B------:R-:W-:Y:S01]  /*4510*/  LOP3.LUT P0, RZ, R0, 0x7fffffff, RZ, 0xc0, !PT ;  /* 0x7fffffff00ff7812 */ /* 0x000fe2000780c0ff */
[----:B------:R-:W-:-:S12]  /*4520*/  BSSY.RECONVERGENT B0, `(.L_x_96) ;  /* 0x0000013000007945 */ /* 0x000fd80003800200 */
[----:B------:R-:W-:Y:S01]  /*4530*/  @!P0 IMAD.MOV.U32 R4, RZ, RZ, R0 ;  /* 0x000000ffff048224 */ /* 0x000fe200078e0000 */
[----:B0-----:R-:W-:Y:S06]  /*4540*/  @!P0 BRA `(.L_x_97) ;  /* 0x0000000000408947 */ /* 0x001fec0003800000 */
[----:B------:R-:W-:-:S13]  /*4550*/  FSETP.GEU.FTZ.AND P0, PT, R0, RZ, PT ;  /* 0x000000ff0000720b */ /* 0x000fda0003f1e000 */
[----:B------:R-:W-:Y:S01]  /*4560*/  @!P0 MOV R4, 0x7fffffff ;  /* 0x7fffffff00048802 */ /* 0x000fe20000000f00 */
[----:B------:R-:W-:Y:S06]  /*4570*/  @!P0 BRA `(.L_x_97) ;  /* 0x0000000000348947 */ /* 0x000fec0003800000 */
[----:B------:R-:W-:-:S13]  /*4580*/  FSETP.GTU.FTZ.AND P0, PT, |R0|, +INF , PT ;  /* 0x7f8000000000780b */ /* 0x000fda0003f1c200 */
[----:B------:R-:W-:Y:S01]  /*4590*/  @P0 FADD.FTZ R4, R0, 1 ;  /* 0x3f80000000040421 */ /* 0x000fe20000010000 */
[----:B------:R-:W-:Y:S06]  /*45a0*/  @P0 BRA `(.L_x_97) ;  /* 0x0000000000280947 */ /* 0x000fec0003800000 */
[----:B------:R-:W-:-:S13]  /*45b0*/  FSETP.NEU.FTZ.AND P0, PT, |R0|, +INF , PT ;  /* 0x7f8000000000780b */ /* 0x000fda0003f1d200 */
[----:B------:R-:W-:-:S04]  /*45c0*/  @P0 FFMA R2, R0, 1.84467440737095516160e+19, RZ ;  /* 0x5f80000000020823 */ /* 0x000fc800000000ff */
[----:B------:R-:W0:Y:S02]  /*45d0*/  @P0 MUFU.RSQ R3, R2 ;  /* 0x0000000200030308 */ /* 0x000e240000001400 */
[----:B0-----:R-:W-:Y:S01]  /*45e0*/  @P0 FMUL.FTZ R5, R2, R3 ;  /* 0x0000000302050220 */ /* 0x001fe20000410000 */
[----:B------:R-:W-:-:S03]  /*45f0*/  @P0 FMUL.FTZ R3, R3, 0.5 ;  /* 0x3f00000003030820 */ /* 0x000fc60000410000 */
[----:B------:R-:W-:-:S04]  /*4600*/  @P0 FADD.FTZ R4, -R5, -RZ ;  /* 0x800000ff05040221 */ /* 0x000fc80000010100 */
[----:B------:R-:W-:Y:S01]  /*4610*/  @P0 FFMA R6, R5, R4, R2 ;  /* 0x0000000405060223 */ /* 0x000fe20000000002 */
[----:B------:R-:W-:-:S03]  /*4620*/  @!P0 MOV R4, R0 ;  /* 0x0000000000048202 */ /* 0x000fc60000000f00 */
[----:B------:R-:W-:-:S04]  /*4630*/  @P0 FFMA R3, R6, R3, R5 ;  /* 0x0000000306030223 */ /* 0x000fc80000000005 */
[----:B------:R-:W-:-:S07]  /*4640*/  @P0 FMUL.FTZ R4, R3, 2.3283064365386962891e-10 ;  /* 0x2f80000003040820 */ /* 0x000fce0000410000 */
.L_x_97:
[----:B------:R-:W-:Y:S05]  /*4650*/  BSYNC.RECONVERGENT B0 ;  /* 0x0000000000007941 */ /* 0x000fea0003800200 */
.L_x_96:
[----:B------:R0:W2:Y:S02]  /*4660*/  LDL R2, [R1] ;  /* 0x0000000001027983 */ /* 0x0000a40000100800 */
[----:B0-----:R-:W-:Y:S01]  /*4670*/  VIADD R1, R1, 0x8 ;  /* 0x0000000801017836 */ /* 0x001fe20000000000 */
[----:B--2---:R-:W-:Y:S06]  /*4680*/  RET.REL.NODEC R20 `(_Z6renderP5ColorP17curandStateXORWOW6Cameraii) ;  /* 0xffffffb8145c7950 */ /* 0x004fec0003c3ffff */
        .weak           $__internal_3_$__cuda_sm3x_div_rn_noftz_f32_slowpath
        .type           $__internal_3_$__cuda_sm3x_div_rn_noftz_f32_slowpath,@function
        .size           $__internal_3_$__cuda_sm3x_div_rn_noftz_f32_slowpath,(.L_x_114 - $__internal_3_$__cuda_sm3x_div_rn_noftz_f32_slowpath)
$__internal_3_$__cuda_sm3x_div_rn_noftz_f32_slowpath:
[----:B------:R-:W-:-:S05]  /*4690*/  IADD3 R1, PT, PT, R1, -0x8, RZ ;  /* 0xfffffff801017810 */ /* 0x000fca0007ffe0ff */
[----:B------:R0:W-:Y:S02]  /*46a0*/  STL [R1], R2 ;  /* 0x0000000201007387 */ /* 0x0001e40000100800 */
[----:B0-----:R-:W-:Y:S01]  /*46b0*/  SHF.R.U32.HI R2, RZ, 0x17, R5 ;  /* 0x00000017ff027819 */ /* 0x001fe20000011605 */
[----:B------:R-:W-:Y:S01]  /*46c0*/  BSSY.RECONVERGENT B0, `(.L_x_98) ;  /* 0x0000062000007945 */ /* 0x000fe20003800200 */
[----:B------:R-:W-:Y:S02]  /*46d0*/  SHF.R.U32.HI R0, RZ, 0x17, R4 ;  /* 0x00000017ff007819 */ /* 0x000fe40000011604 */
[----:B------:R-:W-:Y:S02]  /*46e0*/  LOP3.LUT R8, R2, 0xff, RZ, 0xc0, !PT ;  /* 0x000000ff02087812 */ /* 0x000fe400078ec0ff */
[----:B------:R-:W-:Y:S02]  /*46f0*/  LOP3.LUT R3, R0, 0xff, RZ, 0xc0, !PT ;  /* 0x000000ff00037812 */ /* 0x000fe400078ec0ff */
[----:B------:R-:W-:-:S03]  /*4700*/  IADD3 R6, PT, PT, R8, -0x1, RZ ;  /* 0xffffffff08067810 */ /* 0x000fc60007ffe0ff */
[----:B------:R-:W-:Y:S01]  /*4710*/  VIADD R0, R3, 0xffffffff ;  /* 0xffffffff03007836 */ /* 0x000fe20000000000 */
[----:B------:R-:W-:-:S04]  /*4720*/  ISETP.GT.U32.AND P0, PT, R6, 0xfd, PT ;  /* 0x000000fd0600780c */ /* 0x000fc80003f04070 */
[----:B------:R-:W-:-:S13]  /*4730*/  ISETP.GT.U32.OR P0, PT, R0, 0xfd, P0 ;  /* 0x000000fd0000780c */ /* 0x000fda0000704470 */
[----:B------:R-:W-:Y:S01]  /*4740*/  @!P0 MOV R2, RZ ;  /* 0x000000ff00028202 */ /* 0x000fe20000000f00 */
        /* <DEDUP_REMOVED lines=19> */
[----:B------:R-:W-:Y:S01]  /*4880*/  @P0 MOV R2, RZ ;  /* 0x000000ff00020202 */ /* 0x000fe20000000f00 */
[----:B------:R-:W-:Y:S02]  /*4890*/  @!P0 IMAD.MOV.U32 R2, RZ, RZ, -0x40 ;  /* 0xffffffc0ff028424 */ /* 0x000fe400078e00ff */
[----:B------:R-:W-:Y:S01]  /*48a0*/  @!P0 FFMA R4, R4, 1.84467440737095516160e+19, RZ ;  /* 0x5f80000004048823 */ /* 0x000fe200000000ff */
[----:B------:R-:W-:Y:S02]  /*48b0*/  @!P1 FFMA R5, R5, 1.84467440737095516160e+19, RZ ;  /* 0x5f80000005059823 */ /* 0x000fe400000000ff */
[----:B------:R-:W-:-:S07]  /*48c0*/  @!P1 IADD3 R2, PT, PT, R2, 0x40, RZ ;  /* 0x0000004002029810 */ /* 0x000fce0007ffe0ff */
.L_x_99:
[----:B------:R-:W-:Y:S01]  /*48d0*/  LEA R0, R8, 0xc0800000, 0x17 ;  /* 0xc080000008007811 */ /* 0x000fe200078eb8ff */
[----:B------:R-:W-:Y:S01]  /*48e0*/  VIADD R3, R3, 0xffffff81 ;  /* 0xffffff8103037836 */ /* 0x000fe20000000000 */
[----:B------:R-:W-:Y:S02]  /*48f0*/  BSSY.RECONVERGENT B1, `(.L_x_104) ;  /* 0x0000035000017945 */ /* 0x000fe40003800200 */
[----:B------:R-:W-:Y:S01]  /*4900*/  IADD3 R5, PT, PT, -R0, R5, RZ ;  /* 0x0000000500057210 */ /* 0x000fe20007ffe1ff */
[C---:B------:R-:W-:Y:S01]  /*4910*/  IMAD R0, R3.reuse, -0x800000, R4 ;  /* 0xff80000003007824 */ /* 0x040fe200078e0204 */
[----:B------:R-:W-:Y:S02]  /*4920*/  IADD3 R3, PT, PT, R3, 0x7f, -R8 ;  /* 0x0000007f03037810 */ /* 0x000fe40007ffe808 */
[----:B------:R-:W0:Y:S01]  /*4930*/  MUFU.RCP R6, R5 ;  /* 0x0000000500067308 */ /* 0x000e220000001000 */
[----:B------:R-:W-:Y:S01]  /*4940*/  FADD.FTZ R7, -R5, -RZ ;  /* 0x800000ff05077221 */ /* 0x000fe20000010100 */
[----:B------:R-:W-:-:S03]  /*4950*/  IADD3 R3, PT, PT, R3, R2, RZ ;  /* 0x0000000203037210 */ /* 0x000fc60007ffe0ff */
        /* <DEDUP_REMOVED lines=8> */
[----:B------:R-:W-:-:S04]  /*49e0*/  LOP3.LUT R0, R0, 0xff, RZ, 0xc0, !PT ;  /* 0x000000ff00007812 */ /* 0x000fc800078ec0ff */
[----:B------:R-:W-:-:S05]  /*49f0*/  IADD3 R8, PT, PT, R0, R3, RZ ;  /* 0x0000000300087210 */ /* 0x000fca0007ffe0ff */
        /* <DEDUP_REMOVED lines=11> */
[C---:B------:R-:W-:Y:S01]  /*4ab0*/  IADD3 R5, PT, PT, R8.reuse, 0x20, RZ ;  /* 0x0000002008057810 */ /* 0x040fe20007ffe0ff */
[CCC-:B------:R-:W-:Y:S01]  /*4ac0*/  FFMA.RM R3, R11.reuse, R7.reuse, R6.reuse ;  /* 0x000000070b037223 */ /* 0x1c0fe20000004006 */
[----:B------:R-:W-:Y:S02]  /*4ad0*/  ISETP.NE.AND P2, PT, R8, RZ, PT ;  /* 0x000000ff0800720c */ /* 0x000fe40003f45270 */
[----:B------:R-:W-:Y:S01]  /*4ae0*/  LOP3.LUT R2, R0, 0x7fffff, RZ, 0xc0, !PT ;  /* 0x007fffff00027812 */ /* 0x000fe200078ec0ff */
[----:B------:R-:W-:Y:S01]  /*4af0*/  FFMA.RP R0, R11, R7, R6 ;  /* 0x000000070b007223 */ /* 0x000fe20000008006 */
[----:B------:R-:W-:Y:S02]  /*4b00*/  ISETP.NE.AND P1, PT, R8, RZ, PT ;  /* 0x000000ff0800720c */ /* 0x000fe40003f25270 */
[----:B------:R-:W-:Y:S02]  /*4b10*/  LOP3.LUT R2, R2, 0x800000, RZ, 0xfc, !PT ;  /* 0x0080000002027812 */ /* 0x000fe400078efcff */
[----:B------:R-:W-:-:S02]  /*4b20*/  IADD3 R6, PT, PT, -R8, RZ, RZ ;  /* 0x000000ff08067210 */ /* 0x000fc40007ffe1ff */
[----:B------:R-:W-:Y:S02]  /*4b30*/  SHF.L.U32 R5, R2, R5, RZ ;  /* 0x0000000502057219 */ /* 0x000fe400000006ff */
[----:B------:R-:W-:Y:S02]  /*4b40*/  FSETP.NEU.FTZ.AND P0, PT, R0, R3, PT ;  /* 0x000000030000720b */ /* 0x000fe40003f1d000 */
        /* <DEDUP_REMOVED lines=11> */
.L_x_106:
[----:B------:R-:W-:-:S04]  /*4c00*/  LOP3.LUT R4, R4, 0x80000000, RZ, 0xc0, !PT ;  /* 0x8000000004047812 */ /* 0x000fc800078ec0ff */
[----:B------:R-:W-:Y:S01]  /*4c10*/  LOP3.LUT R4, R4, 0x7f800000, RZ, 0xfc, !PT ;  /* 0x7f80000004047812 */ /* 0x000fe200078efcff */
[----:B------:R-:W-:Y:S06]  /*4c20*/  BRA `(.L_x_107) ;  /* 0x0000000000047947 */ /* 0x000fec0003800000 */
.L_x_105:
[----:B------:R-:W-:-:S07]  /*4c30*/  LEA R4, R3, R4, 0x17 ;  /* 0x0000000403047211 */ /* 0x000fce00078eb8ff */
.L_x_107:
[----:B------:R-:W-:Y:S05]  /*4c40*/  BSYNC.RECONVERGENT B1 ;  /* 0x0000000000017941 */ /* 0x000fea0003800200 */
.L_x_104:
[----:B------:R-:W-:Y:S05]  /*4c50*/  BRA `(.L_x_108) ;  /* 0x0000000000207947 */ /* 0x000fea0003800000 */
.L_x_103:
[----:B------:R-:W-:-:S04]  /*4c60*/  LOP3.LUT R4, R5, 0x80000000, R4, 0x48, !PT ;  /* 0x8000000005047812 */ /* 0x000fc800078e4804 */
[----:B------:R-:W-:Y:S01]  /*4c70*/  LOP3.LUT R4, R4, 0x7f800000, RZ, 0xfc, !PT ;  /* 0x7f80000004047812 */ /* 0x000fe200078efcff */
[----:B------:R-:W-:Y:S06]  /*4c80*/  BRA `(.L_x_108) ;  /* 0x0000000000147947 */ /* 0x000fec0003800000 */
.L_x_102:
[----:B------:R-:W-:Y:S01]  /*4c90*/  LOP3.LUT R4, R5, 0x80000000, R4, 0x48, !PT ;  /* 0x8000000005047812 */ /* 0x000fe200078e4804 */
[----:B------:R-:W-:Y:S06]  /*4ca0*/  BRA `(.L_x_108) ;  /* 0x00000000000c7947 */ /* 0x000fec0003800000 */
.L_x_101:
[----:B------:R-:W0:Y:S01]  /*4cb0*/  MUFU.RSQ R4, -QNAN ;  /* 0xffc0000000047908 */ /* 0x000e220000001400 */
[----:B------:R-:W-:Y:S05]  /*4cc0*/  BRA `(.L_x_108) ;  /* 0x0000000000047947 */ /* 0x000fea0003800000 */
.L_x_100:
[----:B------:R-:W-:-:S07]  /*4cd0*/  FADD.FTZ R4, R4, R5 ;  /* 0x0000000504047221 */ /* 0x000fce0000010000 */
.L_x_108:
[----:B------:R-:W-:Y:S05]  /*4ce0*/  BSYNC.RECONVERGENT B0 ;  /* 0x0000000000007941 */ /* 0x000fea0003800200 */
.L_x_98:
[----:B------:R1:W0:Y:S02]  /*4cf0*/  LDL R2, [R1] ;  /* 0x0000000001027983 */ /* 0x0002240000100800 */
[----:B-1----:R-:W-:Y:S01]  /*4d00*/  IADD3 R1, PT, PT, R1, 0x8, RZ ;  /* 0x0000000801017810 */ /* 0x002fe20007ffe0ff */
[----:B0-----:R-:W-:Y:S06]  /*4d10*/  RET.REL.NODEC R20 `(_Z6renderP5ColorP17curandStateXORWOW6Cameraii) ;  /* 0xffffffb014b87950 */ /* 0x001fec0003c3ffff */
.L_x_109:
        /* <DEDUP_REMOVED lines=14> */
.L_x_114:


//--------------------- .nv.global.init           --------------------------
	.section	.nv.global.init,"aw",@progbits
	.align	4
.nv.global.init:
	.type		mrg32k3aM1SubSeq,@object
	.size		mrg32k3aM1SubSeq,(mrg32k3aM2SubSeq - mrg32k3aM1SubSeq)
mrg32k3aM1SubSeq:
        /* <DEDUP_REMOVED lines=126> */
	.type		mrg32k3aM2SubSeq,@object
	.size		mrg32k3aM2SubSeq,(mrg32k3aM1 - mrg32k3aM2SubSeq)
mrg32k3aM2SubSeq:
        /* <DEDUP_REMOVED lines=126> */
	.type		mrg32k3aM1,@object
	.size		mrg32k3aM1,(mrg32k3aM1Seq - mrg32k3aM1)
mrg32k3aM1:
        /* <DEDUP_REMOVED lines=144> */
	.type		mrg32k3aM1Seq,@object
	.size		mrg32k3aM1Seq,(mrg32k3aM2 - mrg32k3aM1Seq)
mrg32k3aM1Seq:
        /* <DEDUP_REMOVED lines=144> */
	.type		mrg32k3aM2,@object
	.size		mrg32k3aM2,(mrg32k3aM2Seq - mrg32k3aM2)
mrg32k3aM2:
        /* <DEDUP_REMOVED lines=144> */
	.type		mrg32k3aM2Seq,@object
	.size		mrg32k3aM2Seq,(precalc_xorwow_matrix - mrg32k3aM2Seq)
mrg32k3aM2Seq:
        /* <DEDUP_REMOVED lines=144> */
	.type		precalc_xorwow_matrix,@object
	.size		precalc_xorwow_matrix,(precalc_xorwow_offset_matrix - precalc_xorwow_matrix)
precalc_xorwow_matrix:
        /* <DEDUP_REMOVED lines=6400> */
	.type		precalc_xorwow_offset_matrix,@object
	.size		precalc_xorwow_offset_matrix,(.L_1 - precalc_xorwow_offset_matrix)
precalc_xorwow_offset_matrix:
        /* <DEDUP_REMOVED lines=6400> */
.L_1:


//--------------------- .nv.shared.reserved.0     --------------------------
	.section	.nv.shared.reserved.0,"aw",@nobits
	.weak		__nv_reservedSMEM_offset_0_alias
	.size		__nv_reservedSMEM_offset_0_alias, 0, 64
	.other		__nv_reservedSMEM_offset_0_alias,@"STO_CUDA_RESERVED_SHARED STV_DEFAULT"
__nv_reservedSMEM_offset_0_alias:
	.zero		0
	.zero		64


//--------------------- .nv.constant0._Z12processImageP5Colori --------------------------
	.section	.nv.constant0._Z12processImageP5Colori,"a",@progbits
	.sectionflags	@""
	.align	4
.nv.constant0._Z12processImageP5Colori:
	.zero		908


//--------------------- .nv.constant0._Z10randomInitiiP17curandStateXORWOW --------------------------
	.section	.nv.constant0._Z10randomInitiiP17curandStateXORWOW,"a",@progbits
	.sectionflags	@""
	.align	4
.nv.constant0._Z10randomInitiiP17curandStateXORWOW:
	.zero		912


//--------------------- .nv.constant0._Z6renderP5ColorP17curandStateXORWOW6Cameraii --------------------------
	.section	.nv.constant0._Z6renderP5ColorP17curandStateXORWOW6Cameraii,"a",@progbits
	.sectionflags	@""
	.align	4
.nv.constant0._Z6renderP5ColorP17curandStateXORWOW6Cameraii:
	.zero		936


//--------------------- SYMBOLS --------------------------

	.type		.nv.reservedSmem.offset0,@object
	.size		.nv.reservedSmem.offset0,0x4
